//
// Generated by NVIDIA NVVM Compiler
//
// Compiler Build ID: CL-36424714
// Cuda compilation tools, release 13.0, V13.0.88
// Based on NVVM 20.0.0
//

.version 9.0
.target sm_100
.address_size 64

	// .globl	_Z20generate_random_dataPij
.func  (.param .b64 func_retval0) __internal_accurate_pow
(
	.param .b64 __internal_accurate_pow_param_0
)
;
.global .align 4 .b8 precalc_xorwow_matrix[102400];
.global .align 4 .b8 precalc_xorwow_offset_matrix[102400];
.global .align 4 .b8 mrg32k3aM1[2304];
.global .align 4 .b8 mrg32k3aM2[2304];
.global .align 4 .b8 mrg32k3aM1SubSeq[2016];
.global .align 4 .b8 mrg32k3aM2SubSeq[2016];
.global .align 4 .b8 mrg32k3aM1Seq[2304];
.global .align 4 .b8 mrg32k3aM2Seq[2304];
.const .align 8 .b8 __cr_lgamma_table[72];
.extern .shared .align 16 .b8 shared_memory[];

.visible .entry _Z20generate_random_dataPij(
	.param .u64 .ptr .align 1 _Z20generate_random_dataPij_param_0,
	.param .u32 _Z20generate_random_dataPij_param_1
)
{
	.local .align 8 .b8 	__local_depot0[48];
	.reg .b64 	%SP;
	.reg .b64 	%SPL;
	.reg .pred 	%p<134>;
	.reg .b32 	%r<2432>;
	.reg .b32 	%f<3>;
	.reg .b64 	%rd<47>;
	.reg .b64 	%fd<12>;

	mov.u64 	%SPL, __local_depot0;
	ld.param.u64 	%rd19, [_Z20generate_random_dataPij_param_0];
	ld.param.u32 	%r1108, [_Z20generate_random_dataPij_param_1];
	add.u64 	%rd1, %SPL, 0;
	mov.u32 	%r1109, %ntid.x;
	mov.u32 	%r1110, %ctaid.x;
	mov.u32 	%r1111, %tid.x;
	mad.lo.s32 	%r2431, %r1109, %r1110, %r1111;
	cvt.rn.f64.u32 	%fd4, %r2431;
	{
	.reg .b32 %temp; 
	mov.b64 	{%temp, %r2}, %fd4;
	}
	mov.f64 	%fd5, 0d4000000000000000;
	{
	.reg .b32 %temp; 
	mov.b64 	{%temp, %r1112}, %fd5;
	}
	and.b32  	%r4, %r1112, 2146435072;
	setp.eq.s32 	%p1, %r4, 1062207488;
	{ // callseq 0, 0
	.param .b64 param0;
	st.param.f64 	[param0], %fd4;
	.param .b64 retval0;
	call.uni (retval0), 
	__internal_accurate_pow, 
	(
	param0
	);
	ld.param.f64 	%fd6, [retval0];
	} // callseq 0
	setp.lt.s32 	%p2, %r2, 0;
	neg.f64 	%fd8, %fd6;
	selp.f64 	%fd9, %fd8, %fd6, %p1;
	selp.f64 	%fd11, %fd9, %fd6, %p2;
	setp.ne.s32 	%p3, %r2431, 0;
	@%p3 bra 	$L__BB0_2;
	setp.eq.s32 	%p4, %r4, 1062207488;
	selp.b32 	%r1113, %r2, 0, %p4;
	setp.lt.s32 	%p5, %r1112, 0;
	or.b32  	%r1114, %r1113, 2146435072;
	selp.b32 	%r1115, %r1114, %r1113, %p5;
	mov.b32 	%r1116, 0;
	mov.b64 	%fd11, {%r1116, %r1115};
$L__BB0_2:
	setp.eq.s32 	%p6, %r2431, 0;
	setp.eq.s32 	%p7, %r2431, 1;
	selp.f64 	%fd10, 0d3FF0000000000000, %fd11, %p7;
	cvt.rzi.u64.f64 	%rd2, %fd10;
	mov.b32 	%r2155, -615985083;
	mov.b32 	%r1122, -1377575096;
	st.local.v2.u32 	[%rd1], {%r1122, %r2155};
	mov.b32 	%r2153, -123459836;
	mov.b32 	%r2154, -965257515;
	st.local.v2.u32 	[%rd1+8], {%r2154, %r2153};
	mov.b32 	%r2151, -733658551;
	mov.b32 	%r2152, -589760388;
	st.local.v2.u32 	[%rd1+16], {%r2152, %r2151};
	@%p6 bra 	$L__BB0_117;
	cvt.u64.u32 	%rd45, %r2431;
	mov.b32 	%r1846, 0;
	mov.b32 	%r2155, -615985083;
	mov.b32 	%r2154, -965257515;
	mov.b32 	%r2153, -123459836;
	mov.b32 	%r2152, -589760388;
	mov.b32 	%r2151, -733658551;
$L__BB0_4:
	mov.u64 	%rd4, %rd45;
	and.b64  	%rd5, %rd4, 3;
	setp.eq.s64 	%p8, %rd5, 0;
	@%p8 bra 	$L__BB0_116;
	mul.wide.u32 	%rd21, %r1846, 3200;
	mov.u64 	%rd22, precalc_xorwow_matrix;
	add.s64 	%rd6, %rd22, %rd21;
	mov.b32 	%r2151, 0;
	mov.u32 	%r2152, %r2151;
	mov.u32 	%r2153, %r2151;
	mov.u32 	%r2154, %r2151;
	mov.u32 	%r2155, %r2151;
	mov.u32 	%r1857, %r2151;
$L__BB0_6:
	mul.wide.u32 	%rd23, %r1857, 4;
	add.s64 	%rd24, %rd1, %rd23;
	ld.local.u32 	%r22, [%rd24+4];
	shl.b32 	%r23, %r1857, 5;
	mov.b32 	%r1863, 0;
$L__BB0_7:
	.pragma "nounroll";
	shr.u32 	%r1131, %r22, %r1863;
	and.b32  	%r1132, %r1131, 1;
	setp.eq.b32 	%p9, %r1132, 1;
	not.pred 	%p10, %p9;
	add.s32 	%r1133, %r23, %r1863;
	mul.lo.s32 	%r1134, %r1133, 5;
	mul.wide.u32 	%rd25, %r1134, 4;
	add.s64 	%rd7, %rd6, %rd25;
	@%p10 bra 	$L__BB0_9;
	ld.global.u32 	%r1135, [%rd7];
	xor.b32  	%r2155, %r2155, %r1135;
	ld.global.u32 	%r1136, [%rd7+4];
	xor.b32  	%r2154, %r2154, %r1136;
	ld.global.u32 	%r1137, [%rd7+8];
	xor.b32  	%r2153, %r2153, %r1137;
	ld.global.u32 	%r1138, [%rd7+12];
	xor.b32  	%r2152, %r2152, %r1138;
	ld.global.u32 	%r1139, [%rd7+16];
	xor.b32  	%r2151, %r2151, %r1139;
$L__BB0_9:
	and.b32  	%r1141, %r1131, 2;
	setp.eq.s32 	%p11, %r1141, 0;
	@%p11 bra 	$L__BB0_11;
	ld.global.u32 	%r1142, [%rd7+20];
	xor.b32  	%r2155, %r2155, %r1142;
	ld.global.u32 	%r1143, [%rd7+24];
	xor.b32  	%r2154, %r2154, %r1143;
	ld.global.u32 	%r1144, [%rd7+28];
	xor.b32  	%r2153, %r2153, %r1144;
	ld.global.u32 	%r1145, [%rd7+32];
	xor.b32  	%r2152, %r2152, %r1145;
	ld.global.u32 	%r1146, [%rd7+36];
	xor.b32  	%r2151, %r2151, %r1146;
$L__BB0_11:
	and.b32  	%r1148, %r1131, 4;
	setp.eq.s32 	%p12, %r1148, 0;
	@%p12 bra 	$L__BB0_13;
	ld.global.u32 	%r1149, [%rd7+40];
	xor.b32  	%r2155, %r2155, %r1149;
	ld.global.u32 	%r1150, [%rd7+44];
	xor.b32  	%r2154, %r2154, %r1150;
	ld.global.u32 	%r1151, [%rd7+48];
	xor.b32  	%r2153, %r2153, %r1151;
	ld.global.u32 	%r1152, [%rd7+52];
	xor.b32  	%r2152, %r2152, %r1152;
	ld.global.u32 	%r1153, [%rd7+56];
	xor.b32  	%r2151, %r2151, %r1153;
$L__BB0_13:
	and.b32  	%r1155, %r1131, 8;
	setp.eq.s32 	%p13, %r1155, 0;
	@%p13 bra 	$L__BB0_15;
	ld.global.u32 	%r1156, [%rd7+60];
	xor.b32  	%r2155, %r2155, %r1156;
	ld.global.u32 	%r1157, [%rd7+64];
	xor.b32  	%r2154, %r2154, %r1157;
	ld.global.u32 	%r1158, [%rd7+68];
	xor.b32  	%r2153, %r2153, %r1158;
	ld.global.u32 	%r1159, [%rd7+72];
	xor.b32  	%r2152, %r2152, %r1159;
	ld.global.u32 	%r1160, [%rd7+76];
	xor.b32  	%r2151, %r2151, %r1160;
$L__BB0_15:
	and.b32  	%r1162, %r1131, 16;
	setp.eq.s32 	%p14, %r1162, 0;
	@%p14 bra 	$L__BB0_17;
	ld.global.u32 	%r1163, [%rd7+80];
	xor.b32  	%r2155, %r2155, %r1163;
	ld.global.u32 	%r1164, [%rd7+84];
	xor.b32  	%r2154, %r2154, %r1164;
	ld.global.u32 	%r1165, [%rd7+88];
	xor.b32  	%r2153, %r2153, %r1165;
	ld.global.u32 	%r1166, [%rd7+92];
	xor.b32  	%r2152, %r2152, %r1166;
	ld.global.u32 	%r1167, [%rd7+96];
	xor.b32  	%r2151, %r2151, %r1167;
$L__BB0_17:
	and.b32  	%r1169, %r1131, 32;
	setp.eq.s32 	%p15, %r1169, 0;
	@%p15 bra 	$L__BB0_19;
	ld.global.u32 	%r1170, [%rd7+100];
	xor.b32  	%r2155, %r2155, %r1170;
	ld.global.u32 	%r1171, [%rd7+104];
	xor.b32  	%r2154, %r2154, %r1171;
	ld.global.u32 	%r1172, [%rd7+108];
	xor.b32  	%r2153, %r2153, %r1172;
	ld.global.u32 	%r1173, [%rd7+112];
	xor.b32  	%r2152, %r2152, %r1173;
	ld.global.u32 	%r1174, [%rd7+116];
	xor.b32  	%r2151, %r2151, %r1174;
$L__BB0_19:
	and.b32  	%r1176, %r1131, 64;
	setp.eq.s32 	%p16, %r1176, 0;
	@%p16 bra 	$L__BB0_21;
	ld.global.u32 	%r1177, [%rd7+120];
	xor.b32  	%r2155, %r2155, %r1177;
	ld.global.u32 	%r1178, [%rd7+124];
	xor.b32  	%r2154, %r2154, %r1178;
	ld.global.u32 	%r1179, [%rd7+128];
	xor.b32  	%r2153, %r2153, %r1179;
	ld.global.u32 	%r1180, [%rd7+132];
	xor.b32  	%r2152, %r2152, %r1180;
	ld.global.u32 	%r1181, [%rd7+136];
	xor.b32  	%r2151, %r2151, %r1181;
$L__BB0_21:
	and.b32  	%r1183, %r1131, 128;
	setp.eq.s32 	%p17, %r1183, 0;
	@%p17 bra 	$L__BB0_23;
	ld.global.u32 	%r1184, [%rd7+140];
	xor.b32  	%r2155, %r2155, %r1184;
	ld.global.u32 	%r1185, [%rd7+144];
	xor.b32  	%r2154, %r2154, %r1185;
	ld.global.u32 	%r1186, [%rd7+148];
	xor.b32  	%r2153, %r2153, %r1186;
	ld.global.u32 	%r1187, [%rd7+152];
	xor.b32  	%r2152, %r2152, %r1187;
	ld.global.u32 	%r1188, [%rd7+156];
	xor.b32  	%r2151, %r2151, %r1188;
$L__BB0_23:
	and.b32  	%r1190, %r1131, 256;
	setp.eq.s32 	%p18, %r1190, 0;
	@%p18 bra 	$L__BB0_25;
	ld.global.u32 	%r1191, [%rd7+160];
	xor.b32  	%r2155, %r2155, %r1191;
	ld.global.u32 	%r1192, [%rd7+164];
	xor.b32  	%r2154, %r2154, %r1192;
	ld.global.u32 	%r1193, [%rd7+168];
	xor.b32  	%r2153, %r2153, %r1193;
	ld.global.u32 	%r1194, [%rd7+172];
	xor.b32  	%r2152, %r2152, %r1194;
	ld.global.u32 	%r1195, [%rd7+176];
	xor.b32  	%r2151, %r2151, %r1195;
$L__BB0_25:
	and.b32  	%r1197, %r1131, 512;
	setp.eq.s32 	%p19, %r1197, 0;
	@%p19 bra 	$L__BB0_27;
	ld.global.u32 	%r1198, [%rd7+180];
	xor.b32  	%r2155, %r2155, %r1198;
	ld.global.u32 	%r1199, [%rd7+184];
	xor.b32  	%r2154, %r2154, %r1199;
	ld.global.u32 	%r1200, [%rd7+188];
	xor.b32  	%r2153, %r2153, %r1200;
	ld.global.u32 	%r1201, [%rd7+192];
	xor.b32  	%r2152, %r2152, %r1201;
	ld.global.u32 	%r1202, [%rd7+196];
	xor.b32  	%r2151, %r2151, %r1202;
$L__BB0_27:
	and.b32  	%r1204, %r1131, 1024;
	setp.eq.s32 	%p20, %r1204, 0;
	@%p20 bra 	$L__BB0_29;
	ld.global.u32 	%r1205, [%rd7+200];
	xor.b32  	%r2155, %r2155, %r1205;
	ld.global.u32 	%r1206, [%rd7+204];
	xor.b32  	%r2154, %r2154, %r1206;
	ld.global.u32 	%r1207, [%rd7+208];
	xor.b32  	%r2153, %r2153, %r1207;
	ld.global.u32 	%r1208, [%rd7+212];
	xor.b32  	%r2152, %r2152, %r1208;
	ld.global.u32 	%r1209, [%rd7+216];
	xor.b32  	%r2151, %r2151, %r1209;
$L__BB0_29:
	and.b32  	%r1211, %r1131, 2048;
	setp.eq.s32 	%p21, %r1211, 0;
	@%p21 bra 	$L__BB0_31;
	ld.global.u32 	%r1212, [%rd7+220];
	xor.b32  	%r2155, %r2155, %r1212;
	ld.global.u32 	%r1213, [%rd7+224];
	xor.b32  	%r2154, %r2154, %r1213;
	ld.global.u32 	%r1214, [%rd7+228];
	xor.b32  	%r2153, %r2153, %r1214;
	ld.global.u32 	%r1215, [%rd7+232];
	xor.b32  	%r2152, %r2152, %r1215;
	ld.global.u32 	%r1216, [%rd7+236];
	xor.b32  	%r2151, %r2151, %r1216;
$L__BB0_31:
	and.b32  	%r1218, %r1131, 4096;
	setp.eq.s32 	%p22, %r1218, 0;
	@%p22 bra 	$L__BB0_33;
	ld.global.u32 	%r1219, [%rd7+240];
	xor.b32  	%r2155, %r2155, %r1219;
	ld.global.u32 	%r1220, [%rd7+244];
	xor.b32  	%r2154, %r2154, %r1220;
	ld.global.u32 	%r1221, [%rd7+248];
	xor.b32  	%r2153, %r2153, %r1221;
	ld.global.u32 	%r1222, [%rd7+252];
	xor.b32  	%r2152, %r2152, %r1222;
	ld.global.u32 	%r1223, [%rd7+256];
	xor.b32  	%r2151, %r2151, %r1223;
$L__BB0_33:
	and.b32  	%r1225, %r1131, 8192;
	setp.eq.s32 	%p23, %r1225, 0;
	@%p23 bra 	$L__BB0_35;
	ld.global.u32 	%r1226, [%rd7+260];
	xor.b32  	%r2155, %r2155, %r1226;
	ld.global.u32 	%r1227, [%rd7+264];
	xor.b32  	%r2154, %r2154, %r1227;
	ld.global.u32 	%r1228, [%rd7+268];
	xor.b32  	%r2153, %r2153, %r1228;
	ld.global.u32 	%r1229, [%rd7+272];
	xor.b32  	%r2152, %r2152, %r1229;
	ld.global.u32 	%r1230, [%rd7+276];
	xor.b32  	%r2151, %r2151, %r1230;
$L__BB0_35:
	and.b32  	%r1232, %r1131, 16384;
	setp.eq.s32 	%p24, %r1232, 0;
	@%p24 bra 	$L__BB0_37;
	ld.global.u32 	%r1233, [%rd7+280];
	xor.b32  	%r2155, %r2155, %r1233;
	ld.global.u32 	%r1234, [%rd7+284];
	xor.b32  	%r2154, %r2154, %r1234;
	ld.global.u32 	%r1235, [%rd7+288];
	xor.b32  	%r2153, %r2153, %r1235;
	ld.global.u32 	%r1236, [%rd7+292];
	xor.b32  	%r2152, %r2152, %r1236;
	ld.global.u32 	%r1237, [%rd7+296];
	xor.b32  	%r2151, %r2151, %r1237;
$L__BB0_37:
	and.b32  	%r1239, %r1131, 32768;
	setp.eq.s32 	%p25, %r1239, 0;
	@%p25 bra 	$L__BB0_39;
	ld.global.u32 	%r1240, [%rd7+300];
	xor.b32  	%r2155, %r2155, %r1240;
	ld.global.u32 	%r1241, [%rd7+304];
	xor.b32  	%r2154, %r2154, %r1241;
	ld.global.u32 	%r1242, [%rd7+308];
	xor.b32  	%r2153, %r2153, %r1242;
	ld.global.u32 	%r1243, [%rd7+312];
	xor.b32  	%r2152, %r2152, %r1243;
	ld.global.u32 	%r1244, [%rd7+316];
	xor.b32  	%r2151, %r2151, %r1244;
$L__BB0_39:
	add.s32 	%r1863, %r1863, 16;
	setp.ne.s32 	%p26, %r1863, 32;
	@%p26 bra 	$L__BB0_7;
	mad.lo.s32 	%r1245, %r1857, -31, %r23;
	add.s32 	%r1857, %r1245, 1;
	setp.ne.s32 	%p27, %r1857, 5;
	@%p27 bra 	$L__BB0_6;
	st.local.u32 	[%rd1+4], %r2155;
	st.local.v2.u32 	[%rd1+8], {%r2154, %r2153};
	st.local.v2.u32 	[%rd1+16], {%r2152, %r2151};
	setp.eq.s64 	%p28, %rd5, 1;
	@%p28 bra 	$L__BB0_116;
	mov.b32 	%r2151, 0;
	mov.u32 	%r2152, %r2151;
	mov.u32 	%r2153, %r2151;
	mov.u32 	%r2154, %r2151;
	mov.u32 	%r2155, %r2151;
	mov.u32 	%r1949, %r2151;
$L__BB0_43:
	mul.wide.u32 	%rd26, %r1949, 4;
	add.s64 	%rd27, %rd1, %rd26;
	ld.local.u32 	%r198, [%rd27+4];
	shl.b32 	%r199, %r1949, 5;
	mov.b32 	%r1955, 0;
$L__BB0_44:
	.pragma "nounroll";
	shr.u32 	%r1248, %r198, %r1955;
	and.b32  	%r1249, %r1248, 1;
	setp.eq.b32 	%p29, %r1249, 1;
	not.pred 	%p30, %p29;
	add.s32 	%r1250, %r199, %r1955;
	mul.lo.s32 	%r1251, %r1250, 5;
	mul.wide.u32 	%rd28, %r1251, 4;
	add.s64 	%rd8, %rd6, %rd28;
	@%p30 bra 	$L__BB0_46;
	ld.global.u32 	%r1252, [%rd8];
	xor.b32  	%r2155, %r2155, %r1252;
	ld.global.u32 	%r1253, [%rd8+4];
	xor.b32  	%r2154, %r2154, %r1253;
	ld.global.u32 	%r1254, [%rd8+8];
	xor.b32  	%r2153, %r2153, %r1254;
	ld.global.u32 	%r1255, [%rd8+12];
	xor.b32  	%r2152, %r2152, %r1255;
	ld.global.u32 	%r1256, [%rd8+16];
	xor.b32  	%r2151, %r2151, %r1256;
$L__BB0_46:
	and.b32  	%r1258, %r1248, 2;
	setp.eq.s32 	%p31, %r1258, 0;
	@%p31 bra 	$L__BB0_48;
	ld.global.u32 	%r1259, [%rd8+20];
	xor.b32  	%r2155, %r2155, %r1259;
	ld.global.u32 	%r1260, [%rd8+24];
	xor.b32  	%r2154, %r2154, %r1260;
	ld.global.u32 	%r1261, [%rd8+28];
	xor.b32  	%r2153, %r2153, %r1261;
	ld.global.u32 	%r1262, [%rd8+32];
	xor.b32  	%r2152, %r2152, %r1262;
	ld.global.u32 	%r1263, [%rd8+36];
	xor.b32  	%r2151, %r2151, %r1263;
$L__BB0_48:
	and.b32  	%r1265, %r1248, 4;
	setp.eq.s32 	%p32, %r1265, 0;
	@%p32 bra 	$L__BB0_50;
	ld.global.u32 	%r1266, [%rd8+40];
	xor.b32  	%r2155, %r2155, %r1266;
	ld.global.u32 	%r1267, [%rd8+44];
	xor.b32  	%r2154, %r2154, %r1267;
	ld.global.u32 	%r1268, [%rd8+48];
	xor.b32  	%r2153, %r2153, %r1268;
	ld.global.u32 	%r1269, [%rd8+52];
	xor.b32  	%r2152, %r2152, %r1269;
	ld.global.u32 	%r1270, [%rd8+56];
	xor.b32  	%r2151, %r2151, %r1270;
$L__BB0_50:
	and.b32  	%r1272, %r1248, 8;
	setp.eq.s32 	%p33, %r1272, 0;
	@%p33 bra 	$L__BB0_52;
	ld.global.u32 	%r1273, [%rd8+60];
	xor.b32  	%r2155, %r2155, %r1273;
	ld.global.u32 	%r1274, [%rd8+64];
	xor.b32  	%r2154, %r2154, %r1274;
	ld.global.u32 	%r1275, [%rd8+68];
	xor.b32  	%r2153, %r2153, %r1275;
	ld.global.u32 	%r1276, [%rd8+72];
	xor.b32  	%r2152, %r2152, %r1276;
	ld.global.u32 	%r1277, [%rd8+76];
	xor.b32  	%r2151, %r2151, %r1277;
$L__BB0_52:
	and.b32  	%r1279, %r1248, 16;
	setp.eq.s32 	%p34, %r1279, 0;
	@%p34 bra 	$L__BB0_54;
	ld.global.u32 	%r1280, [%rd8+80];
	xor.b32  	%r2155, %r2155, %r1280;
	ld.global.u32 	%r1281, [%rd8+84];
	xor.b32  	%r2154, %r2154, %r1281;
	ld.global.u32 	%r1282, [%rd8+88];
	xor.b32  	%r2153, %r2153, %r1282;
	ld.global.u32 	%r1283, [%rd8+92];
	xor.b32  	%r2152, %r2152, %r1283;
	ld.global.u32 	%r1284, [%rd8+96];
	xor.b32  	%r2151, %r2151, %r1284;
$L__BB0_54:
	and.b32  	%r1286, %r1248, 32;
	setp.eq.s32 	%p35, %r1286, 0;
	@%p35 bra 	$L__BB0_56;
	ld.global.u32 	%r1287, [%rd8+100];
	xor.b32  	%r2155, %r2155, %r1287;
	ld.global.u32 	%r1288, [%rd8+104];
	xor.b32  	%r2154, %r2154, %r1288;
	ld.global.u32 	%r1289, [%rd8+108];
	xor.b32  	%r2153, %r2153, %r1289;
	ld.global.u32 	%r1290, [%rd8+112];
	xor.b32  	%r2152, %r2152, %r1290;
	ld.global.u32 	%r1291, [%rd8+116];
	xor.b32  	%r2151, %r2151, %r1291;
$L__BB0_56:
	and.b32  	%r1293, %r1248, 64;
	setp.eq.s32 	%p36, %r1293, 0;
	@%p36 bra 	$L__BB0_58;
	ld.global.u32 	%r1294, [%rd8+120];
	xor.b32  	%r2155, %r2155, %r1294;
	ld.global.u32 	%r1295, [%rd8+124];
	xor.b32  	%r2154, %r2154, %r1295;
	ld.global.u32 	%r1296, [%rd8+128];
	xor.b32  	%r2153, %r2153, %r1296;
	ld.global.u32 	%r1297, [%rd8+132];
	xor.b32  	%r2152, %r2152, %r1297;
	ld.global.u32 	%r1298, [%rd8+136];
	xor.b32  	%r2151, %r2151, %r1298;
$L__BB0_58:
	and.b32  	%r1300, %r1248, 128;
	setp.eq.s32 	%p37, %r1300, 0;
	@%p37 bra 	$L__BB0_60;
	ld.global.u32 	%r1301, [%rd8+140];
	xor.b32  	%r2155, %r2155, %r1301;
	ld.global.u32 	%r1302, [%rd8+144];
	xor.b32  	%r2154, %r2154, %r1302;
	ld.global.u32 	%r1303, [%rd8+148];
	xor.b32  	%r2153, %r2153, %r1303;
	ld.global.u32 	%r1304, [%rd8+152];
	xor.b32  	%r2152, %r2152, %r1304;
	ld.global.u32 	%r1305, [%rd8+156];
	xor.b32  	%r2151, %r2151, %r1305;
$L__BB0_60:
	and.b32  	%r1307, %r1248, 256;
	setp.eq.s32 	%p38, %r1307, 0;
	@%p38 bra 	$L__BB0_62;
	ld.global.u32 	%r1308, [%rd8+160];
	xor.b32  	%r2155, %r2155, %r1308;
	ld.global.u32 	%r1309, [%rd8+164];
	xor.b32  	%r2154, %r2154, %r1309;
	ld.global.u32 	%r1310, [%rd8+168];
	xor.b32  	%r2153, %r2153, %r1310;
	ld.global.u32 	%r1311, [%rd8+172];
	xor.b32  	%r2152, %r2152, %r1311;
	ld.global.u32 	%r1312, [%rd8+176];
	xor.b32  	%r2151, %r2151, %r1312;
$L__BB0_62:
	and.b32  	%r1314, %r1248, 512;
	setp.eq.s32 	%p39, %r1314, 0;
	@%p39 bra 	$L__BB0_64;
	ld.global.u32 	%r1315, [%rd8+180];
	xor.b32  	%r2155, %r2155, %r1315;
	ld.global.u32 	%r1316, [%rd8+184];
	xor.b32  	%r2154, %r2154, %r1316;
	ld.global.u32 	%r1317, [%rd8+188];
	xor.b32  	%r2153, %r2153, %r1317;
	ld.global.u32 	%r1318, [%rd8+192];
	xor.b32  	%r2152, %r2152, %r1318;
	ld.global.u32 	%r1319, [%rd8+196];
	xor.b32  	%r2151, %r2151, %r1319;
$L__BB0_64:
	and.b32  	%r1321, %r1248, 1024;
	setp.eq.s32 	%p40, %r1321, 0;
	@%p40 bra 	$L__BB0_66;
	ld.global.u32 	%r1322, [%rd8+200];
	xor.b32  	%r2155, %r2155, %r1322;
	ld.global.u32 	%r1323, [%rd8+204];
	xor.b32  	%r2154, %r2154, %r1323;
	ld.global.u32 	%r1324, [%rd8+208];
	xor.b32  	%r2153, %r2153, %r1324;
	ld.global.u32 	%r1325, [%rd8+212];
	xor.b32  	%r2152, %r2152, %r1325;
	ld.global.u32 	%r1326, [%rd8+216];
	xor.b32  	%r2151, %r2151, %r1326;
$L__BB0_66:
	and.b32  	%r1328, %r1248, 2048;
	setp.eq.s32 	%p41, %r1328, 0;
	@%p41 bra 	$L__BB0_68;
	ld.global.u32 	%r1329, [%rd8+220];
	xor.b32  	%r2155, %r2155, %r1329;
	ld.global.u32 	%r1330, [%rd8+224];
	xor.b32  	%r2154, %r2154, %r1330;
	ld.global.u32 	%r1331, [%rd8+228];
	xor.b32  	%r2153, %r2153, %r1331;
	ld.global.u32 	%r1332, [%rd8+232];
	xor.b32  	%r2152, %r2152, %r1332;
	ld.global.u32 	%r1333, [%rd8+236];
	xor.b32  	%r2151, %r2151, %r1333;
$L__BB0_68:
	and.b32  	%r1335, %r1248, 4096;
	setp.eq.s32 	%p42, %r1335, 0;
	@%p42 bra 	$L__BB0_70;
	ld.global.u32 	%r1336, [%rd8+240];
	xor.b32  	%r2155, %r2155, %r1336;
	ld.global.u32 	%r1337, [%rd8+244];
	xor.b32  	%r2154, %r2154, %r1337;
	ld.global.u32 	%r1338, [%rd8+248];
	xor.b32  	%r2153, %r2153, %r1338;
	ld.global.u32 	%r1339, [%rd8+252];
	xor.b32  	%r2152, %r2152, %r1339;
	ld.global.u32 	%r1340, [%rd8+256];
	xor.b32  	%r2151, %r2151, %r1340;
$L__BB0_70:
	and.b32  	%r1342, %r1248, 8192;
	setp.eq.s32 	%p43, %r1342, 0;
	@%p43 bra 	$L__BB0_72;
	ld.global.u32 	%r1343, [%rd8+260];
	xor.b32  	%r2155, %r2155, %r1343;
	ld.global.u32 	%r1344, [%rd8+264];
	xor.b32  	%r2154, %r2154, %r1344;
	ld.global.u32 	%r1345, [%rd8+268];
	xor.b32  	%r2153, %r2153, %r1345;
	ld.global.u32 	%r1346, [%rd8+272];
	xor.b32  	%r2152, %r2152, %r1346;
	ld.global.u32 	%r1347, [%rd8+276];
	xor.b32  	%r2151, %r2151, %r1347;
$L__BB0_72:
	and.b32  	%r1349, %r1248, 16384;
	setp.eq.s32 	%p44, %r1349, 0;
	@%p44 bra 	$L__BB0_74;
	ld.global.u32 	%r1350, [%rd8+280];
	xor.b32  	%r2155, %r2155, %r1350;
	ld.global.u32 	%r1351, [%rd8+284];
	xor.b32  	%r2154, %r2154, %r1351;
	ld.global.u32 	%r1352, [%rd8+288];
	xor.b32  	%r2153, %r2153, %r1352;
	ld.global.u32 	%r1353, [%rd8+292];
	xor.b32  	%r2152, %r2152, %r1353;
	ld.global.u32 	%r1354, [%rd8+296];
	xor.b32  	%r2151, %r2151, %r1354;
$L__BB0_74:
	and.b32  	%r1356, %r1248, 32768;
	setp.eq.s32 	%p45, %r1356, 0;
	@%p45 bra 	$L__BB0_76;
	ld.global.u32 	%r1357, [%rd8+300];
	xor.b32  	%r2155, %r2155, %r1357;
	ld.global.u32 	%r1358, [%rd8+304];
	xor.b32  	%r2154, %r2154, %r1358;
	ld.global.u32 	%r1359, [%rd8+308];
	xor.b32  	%r2153, %r2153, %r1359;
	ld.global.u32 	%r1360, [%rd8+312];
	xor.b32  	%r2152, %r2152, %r1360;
	ld.global.u32 	%r1361, [%rd8+316];
	xor.b32  	%r2151, %r2151, %r1361;
$L__BB0_76:
	add.s32 	%r1955, %r1955, 16;
	setp.ne.s32 	%p46, %r1955, 32;
	@%p46 bra 	$L__BB0_44;
	mad.lo.s32 	%r1362, %r1949, -31, %r199;
	add.s32 	%r1949, %r1362, 1;
	setp.ne.s32 	%p47, %r1949, 5;
	@%p47 bra 	$L__BB0_43;
	st.local.u32 	[%rd1+4], %r2155;
	st.local.v2.u32 	[%rd1+8], {%r2154, %r2153};
	st.local.v2.u32 	[%rd1+16], {%r2152, %r2151};
	setp.ne.s64 	%p48, %rd5, 3;
	@%p48 bra 	$L__BB0_116;
	mov.b32 	%r2151, 0;
	mov.u32 	%r2152, %r2151;
	mov.u32 	%r2153, %r2151;
	mov.u32 	%r2154, %r2151;
	mov.u32 	%r2155, %r2151;
	mov.u32 	%r2041, %r2151;
$L__BB0_80:
	mul.wide.u32 	%rd29, %r2041, 4;
	add.s64 	%rd30, %rd1, %rd29;
	ld.local.u32 	%r374, [%rd30+4];
	shl.b32 	%r375, %r2041, 5;
	mov.b32 	%r2047, 0;
$L__BB0_81:
	.pragma "nounroll";
	shr.u32 	%r1365, %r374, %r2047;
	and.b32  	%r1366, %r1365, 1;
	setp.eq.b32 	%p49, %r1366, 1;
	not.pred 	%p50, %p49;
	add.s32 	%r1367, %r375, %r2047;
	mul.lo.s32 	%r1368, %r1367, 5;
	mul.wide.u32 	%rd31, %r1368, 4;
	add.s64 	%rd9, %rd6, %rd31;
	@%p50 bra 	$L__BB0_83;
	ld.global.u32 	%r1369, [%rd9];
	xor.b32  	%r2155, %r2155, %r1369;
	ld.global.u32 	%r1370, [%rd9+4];
	xor.b32  	%r2154, %r2154, %r1370;
	ld.global.u32 	%r1371, [%rd9+8];
	xor.b32  	%r2153, %r2153, %r1371;
	ld.global.u32 	%r1372, [%rd9+12];
	xor.b32  	%r2152, %r2152, %r1372;
	ld.global.u32 	%r1373, [%rd9+16];
	xor.b32  	%r2151, %r2151, %r1373;
$L__BB0_83:
	and.b32  	%r1375, %r1365, 2;
	setp.eq.s32 	%p51, %r1375, 0;
	@%p51 bra 	$L__BB0_85;
	ld.global.u32 	%r1376, [%rd9+20];
	xor.b32  	%r2155, %r2155, %r1376;
	ld.global.u32 	%r1377, [%rd9+24];
	xor.b32  	%r2154, %r2154, %r1377;
	ld.global.u32 	%r1378, [%rd9+28];
	xor.b32  	%r2153, %r2153, %r1378;
	ld.global.u32 	%r1379, [%rd9+32];
	xor.b32  	%r2152, %r2152, %r1379;
	ld.global.u32 	%r1380, [%rd9+36];
	xor.b32  	%r2151, %r2151, %r1380;
$L__BB0_85:
	and.b32  	%r1382, %r1365, 4;
	setp.eq.s32 	%p52, %r1382, 0;
	@%p52 bra 	$L__BB0_87;
	ld.global.u32 	%r1383, [%rd9+40];
	xor.b32  	%r2155, %r2155, %r1383;
	ld.global.u32 	%r1384, [%rd9+44];
	xor.b32  	%r2154, %r2154, %r1384;
	ld.global.u32 	%r1385, [%rd9+48];
	xor.b32  	%r2153, %r2153, %r1385;
	ld.global.u32 	%r1386, [%rd9+52];
	xor.b32  	%r2152, %r2152, %r1386;
	ld.global.u32 	%r1387, [%rd9+56];
	xor.b32  	%r2151, %r2151, %r1387;
$L__BB0_87:
	and.b32  	%r1389, %r1365, 8;
	setp.eq.s32 	%p53, %r1389, 0;
	@%p53 bra 	$L__BB0_89;
	ld.global.u32 	%r1390, [%rd9+60];
	xor.b32  	%r2155, %r2155, %r1390;
	ld.global.u32 	%r1391, [%rd9+64];
	xor.b32  	%r2154, %r2154, %r1391;
	ld.global.u32 	%r1392, [%rd9+68];
	xor.b32  	%r2153, %r2153, %r1392;
	ld.global.u32 	%r1393, [%rd9+72];
	xor.b32  	%r2152, %r2152, %r1393;
	ld.global.u32 	%r1394, [%rd9+76];
	xor.b32  	%r2151, %r2151, %r1394;
$L__BB0_89:
	and.b32  	%r1396, %r1365, 16;
	setp.eq.s32 	%p54, %r1396, 0;
	@%p54 bra 	$L__BB0_91;
	ld.global.u32 	%r1397, [%rd9+80];
	xor.b32  	%r2155, %r2155, %r1397;
	ld.global.u32 	%r1398, [%rd9+84];
	xor.b32  	%r2154, %r2154, %r1398;
	ld.global.u32 	%r1399, [%rd9+88];
	xor.b32  	%r2153, %r2153, %r1399;
	ld.global.u32 	%r1400, [%rd9+92];
	xor.b32  	%r2152, %r2152, %r1400;
	ld.global.u32 	%r1401, [%rd9+96];
	xor.b32  	%r2151, %r2151, %r1401;
$L__BB0_91:
	and.b32  	%r1403, %r1365, 32;
	setp.eq.s32 	%p55, %r1403, 0;
	@%p55 bra 	$L__BB0_93;
	ld.global.u32 	%r1404, [%rd9+100];
	xor.b32  	%r2155, %r2155, %r1404;
	ld.global.u32 	%r1405, [%rd9+104];
	xor.b32  	%r2154, %r2154, %r1405;
	ld.global.u32 	%r1406, [%rd9+108];
	xor.b32  	%r2153, %r2153, %r1406;
	ld.global.u32 	%r1407, [%rd9+112];
	xor.b32  	%r2152, %r2152, %r1407;
	ld.global.u32 	%r1408, [%rd9+116];
	xor.b32  	%r2151, %r2151, %r1408;
$L__BB0_93:
	and.b32  	%r1410, %r1365, 64;
	setp.eq.s32 	%p56, %r1410, 0;
	@%p56 bra 	$L__BB0_95;
	ld.global.u32 	%r1411, [%rd9+120];
	xor.b32  	%r2155, %r2155, %r1411;
	ld.global.u32 	%r1412, [%rd9+124];
	xor.b32  	%r2154, %r2154, %r1412;
	ld.global.u32 	%r1413, [%rd9+128];
	xor.b32  	%r2153, %r2153, %r1413;
	ld.global.u32 	%r1414, [%rd9+132];
	xor.b32  	%r2152, %r2152, %r1414;
	ld.global.u32 	%r1415, [%rd9+136];
	xor.b32  	%r2151, %r2151, %r1415;
$L__BB0_95:
	and.b32  	%r1417, %r1365, 128;
	setp.eq.s32 	%p57, %r1417, 0;
	@%p57 bra 	$L__BB0_97;
	ld.global.u32 	%r1418, [%rd9+140];
	xor.b32  	%r2155, %r2155, %r1418;
	ld.global.u32 	%r1419, [%rd9+144];
	xor.b32  	%r2154, %r2154, %r1419;
	ld.global.u32 	%r1420, [%rd9+148];
	xor.b32  	%r2153, %r2153, %r1420;
	ld.global.u32 	%r1421, [%rd9+152];
	xor.b32  	%r2152, %r2152, %r1421;
	ld.global.u32 	%r1422, [%rd9+156];
	xor.b32  	%r2151, %r2151, %r1422;
$L__BB0_97:
	and.b32  	%r1424, %r1365, 256;
	setp.eq.s32 	%p58, %r1424, 0;
	@%p58 bra 	$L__BB0_99;
	ld.global.u32 	%r1425, [%rd9+160];
	xor.b32  	%r2155, %r2155, %r1425;
	ld.global.u32 	%r1426, [%rd9+164];
	xor.b32  	%r2154, %r2154, %r1426;
	ld.global.u32 	%r1427, [%rd9+168];
	xor.b32  	%r2153, %r2153, %r1427;
	ld.global.u32 	%r1428, [%rd9+172];
	xor.b32  	%r2152, %r2152, %r1428;
	ld.global.u32 	%r1429, [%rd9+176];
	xor.b32  	%r2151, %r2151, %r1429;
$L__BB0_99:
	and.b32  	%r1431, %r1365, 512;
	setp.eq.s32 	%p59, %r1431, 0;
	@%p59 bra 	$L__BB0_101;
	ld.global.u32 	%r1432, [%rd9+180];
	xor.b32  	%r2155, %r2155, %r1432;
	ld.global.u32 	%r1433, [%rd9+184];
	xor.b32  	%r2154, %r2154, %r1433;
	ld.global.u32 	%r1434, [%rd9+188];
	xor.b32  	%r2153, %r2153, %r1434;
	ld.global.u32 	%r1435, [%rd9+192];
	xor.b32  	%r2152, %r2152, %r1435;
	ld.global.u32 	%r1436, [%rd9+196];
	xor.b32  	%r2151, %r2151, %r1436;
$L__BB0_101:
	and.b32  	%r1438, %r1365, 1024;
	setp.eq.s32 	%p60, %r1438, 0;
	@%p60 bra 	$L__BB0_103;
	ld.global.u32 	%r1439, [%rd9+200];
	xor.b32  	%r2155, %r2155, %r1439;
	ld.global.u32 	%r1440, [%rd9+204];
	xor.b32  	%r2154, %r2154, %r1440;
	ld.global.u32 	%r1441, [%rd9+208];
	xor.b32  	%r2153, %r2153, %r1441;
	ld.global.u32 	%r1442, [%rd9+212];
	xor.b32  	%r2152, %r2152, %r1442;
	ld.global.u32 	%r1443, [%rd9+216];
	xor.b32  	%r2151, %r2151, %r1443;
$L__BB0_103:
	and.b32  	%r1445, %r1365, 2048;
	setp.eq.s32 	%p61, %r1445, 0;
	@%p61 bra 	$L__BB0_105;
	ld.global.u32 	%r1446, [%rd9+220];
	xor.b32  	%r2155, %r2155, %r1446;
	ld.global.u32 	%r1447, [%rd9+224];
	xor.b32  	%r2154, %r2154, %r1447;
	ld.global.u32 	%r1448, [%rd9+228];
	xor.b32  	%r2153, %r2153, %r1448;
	ld.global.u32 	%r1449, [%rd9+232];
	xor.b32  	%r2152, %r2152, %r1449;
	ld.global.u32 	%r1450, [%rd9+236];
	xor.b32  	%r2151, %r2151, %r1450;
$L__BB0_105:
	and.b32  	%r1452, %r1365, 4096;
	setp.eq.s32 	%p62, %r1452, 0;
	@%p62 bra 	$L__BB0_107;
	ld.global.u32 	%r1453, [%rd9+240];
	xor.b32  	%r2155, %r2155, %r1453;
	ld.global.u32 	%r1454, [%rd9+244];
	xor.b32  	%r2154, %r2154, %r1454;
	ld.global.u32 	%r1455, [%rd9+248];
	xor.b32  	%r2153, %r2153, %r1455;
	ld.global.u32 	%r1456, [%rd9+252];
	xor.b32  	%r2152, %r2152, %r1456;
	ld.global.u32 	%r1457, [%rd9+256];
	xor.b32  	%r2151, %r2151, %r1457;
$L__BB0_107:
	and.b32  	%r1459, %r1365, 8192;
	setp.eq.s32 	%p63, %r1459, 0;
	@%p63 bra 	$L__BB0_109;
	ld.global.u32 	%r1460, [%rd9+260];
	xor.b32  	%r2155, %r2155, %r1460;
	ld.global.u32 	%r1461, [%rd9+264];
	xor.b32  	%r2154, %r2154, %r1461;
	ld.global.u32 	%r1462, [%rd9+268];
	xor.b32  	%r2153, %r2153, %r1462;
	ld.global.u32 	%r1463, [%rd9+272];
	xor.b32  	%r2152, %r2152, %r1463;
	ld.global.u32 	%r1464, [%rd9+276];
	xor.b32  	%r2151, %r2151, %r1464;
$L__BB0_109:
	and.b32  	%r1466, %r1365, 16384;
	setp.eq.s32 	%p64, %r1466, 0;
	@%p64 bra 	$L__BB0_111;
	ld.global.u32 	%r1467, [%rd9+280];
	xor.b32  	%r2155, %r2155, %r1467;
	ld.global.u32 	%r1468, [%rd9+284];
	xor.b32  	%r2154, %r2154, %r1468;
	ld.global.u32 	%r1469, [%rd9+288];
	xor.b32  	%r2153, %r2153, %r1469;
	ld.global.u32 	%r1470, [%rd9+292];
	xor.b32  	%r2152, %r2152, %r1470;
	ld.global.u32 	%r1471, [%rd9+296];
	xor.b32  	%r2151, %r2151, %r1471;
$L__BB0_111:
	and.b32  	%r1473, %r1365, 32768;
	setp.eq.s32 	%p65, %r1473, 0;
	@%p65 bra 	$L__BB0_113;
	ld.global.u32 	%r1474, [%rd9+300];
	xor.b32  	%r2155, %r2155, %r1474;
	ld.global.u32 	%r1475, [%rd9+304];
	xor.b32  	%r2154, %r2154, %r1475;
	ld.global.u32 	%r1476, [%rd9+308];
	xor.b32  	%r2153, %r2153, %r1476;
	ld.global.u32 	%r1477, [%rd9+312];
	xor.b32  	%r2152, %r2152, %r1477;
	ld.global.u32 	%r1478, [%rd9+316];
	xor.b32  	%r2151, %r2151, %r1478;
$L__BB0_113:
	add.s32 	%r2047, %r2047, 16;
	setp.ne.s32 	%p66, %r2047, 32;
	@%p66 bra 	$L__BB0_81;
	mad.lo.s32 	%r1479, %r2041, -31, %r375;
	add.s32 	%r2041, %r1479, 1;
	setp.ne.s32 	%p67, %r2041, 5;
	@%p67 bra 	$L__BB0_80;
	st.local.u32 	[%rd1+4], %r2155;
	st.local.v2.u32 	[%rd1+8], {%r2154, %r2153};
	st.local.v2.u32 	[%rd1+16], {%r2152, %r2151};
$L__BB0_116:
	shr.u64 	%rd45, %rd4, 2;
	add.s32 	%r1846, %r1846, 1;
	setp.lt.u64 	%p68, %rd4, 4;
	@%p68 bra 	$L__BB0_117;
	bra.uni 	$L__BB0_4;
$L__BB0_117:
	setp.eq.s64 	%p69, %rd2, 0;
	@%p69 bra 	$L__BB0_232;
	mov.b32 	%r2138, 0;
	mov.u64 	%rd33, precalc_xorwow_offset_matrix;
	mov.u64 	%rd46, %rd2;
$L__BB0_119:
	mov.u64 	%rd11, %rd46;
	and.b64  	%rd12, %rd11, 3;
	setp.eq.s64 	%p70, %rd12, 0;
	@%p70 bra 	$L__BB0_231;
	mul.wide.u32 	%rd32, %r2138, 3200;
	add.s64 	%rd13, %rd33, %rd32;
	mov.b32 	%r2151, 0;
	mov.u32 	%r2152, %r2151;
	mov.u32 	%r2153, %r2151;
	mov.u32 	%r2154, %r2151;
	mov.u32 	%r2155, %r2151;
	mov.u32 	%r2144, %r2151;
$L__BB0_121:
	mul.wide.u32 	%rd34, %r2144, 4;
	add.s64 	%rd35, %rd1, %rd34;
	ld.local.u32 	%r562, [%rd35+4];
	shl.b32 	%r563, %r2144, 5;
	mov.b32 	%r2150, 0;
$L__BB0_122:
	.pragma "nounroll";
	shr.u32 	%r1483, %r562, %r2150;
	and.b32  	%r1484, %r1483, 1;
	setp.eq.b32 	%p71, %r1484, 1;
	not.pred 	%p72, %p71;
	add.s32 	%r1485, %r563, %r2150;
	mul.lo.s32 	%r1486, %r1485, 5;
	mul.wide.u32 	%rd36, %r1486, 4;
	add.s64 	%rd14, %rd13, %rd36;
	@%p72 bra 	$L__BB0_124;
	ld.global.u32 	%r1487, [%rd14];
	xor.b32  	%r2155, %r2155, %r1487;
	ld.global.u32 	%r1488, [%rd14+4];
	xor.b32  	%r2154, %r2154, %r1488;
	ld.global.u32 	%r1489, [%rd14+8];
	xor.b32  	%r2153, %r2153, %r1489;
	ld.global.u32 	%r1490, [%rd14+12];
	xor.b32  	%r2152, %r2152, %r1490;
	ld.global.u32 	%r1491, [%rd14+16];
	xor.b32  	%r2151, %r2151, %r1491;
$L__BB0_124:
	and.b32  	%r1493, %r1483, 2;
	setp.eq.s32 	%p73, %r1493, 0;
	@%p73 bra 	$L__BB0_126;
	ld.global.u32 	%r1494, [%rd14+20];
	xor.b32  	%r2155, %r2155, %r1494;
	ld.global.u32 	%r1495, [%rd14+24];
	xor.b32  	%r2154, %r2154, %r1495;
	ld.global.u32 	%r1496, [%rd14+28];
	xor.b32  	%r2153, %r2153, %r1496;
	ld.global.u32 	%r1497, [%rd14+32];
	xor.b32  	%r2152, %r2152, %r1497;
	ld.global.u32 	%r1498, [%rd14+36];
	xor.b32  	%r2151, %r2151, %r1498;
$L__BB0_126:
	and.b32  	%r1500, %r1483, 4;
	setp.eq.s32 	%p74, %r1500, 0;
	@%p74 bra 	$L__BB0_128;
	ld.global.u32 	%r1501, [%rd14+40];
	xor.b32  	%r2155, %r2155, %r1501;
	ld.global.u32 	%r1502, [%rd14+44];
	xor.b32  	%r2154, %r2154, %r1502;
	ld.global.u32 	%r1503, [%rd14+48];
	xor.b32  	%r2153, %r2153, %r1503;
	ld.global.u32 	%r1504, [%rd14+52];
	xor.b32  	%r2152, %r2152, %r1504;
	ld.global.u32 	%r1505, [%rd14+56];
	xor.b32  	%r2151, %r2151, %r1505;
$L__BB0_128:
	and.b32  	%r1507, %r1483, 8;
	setp.eq.s32 	%p75, %r1507, 0;
	@%p75 bra 	$L__BB0_130;
	ld.global.u32 	%r1508, [%rd14+60];
	xor.b32  	%r2155, %r2155, %r1508;
	ld.global.u32 	%r1509, [%rd14+64];
	xor.b32  	%r2154, %r2154, %r1509;
	ld.global.u32 	%r1510, [%rd14+68];
	xor.b32  	%r2153, %r2153, %r1510;
	ld.global.u32 	%r1511, [%rd14+72];
	xor.b32  	%r2152, %r2152, %r1511;
	ld.global.u32 	%r1512, [%rd14+76];
	xor.b32  	%r2151, %r2151, %r1512;
$L__BB0_130:
	and.b32  	%r1514, %r1483, 16;
	setp.eq.s32 	%p76, %r1514, 0;
	@%p76 bra 	$L__BB0_132;
	ld.global.u32 	%r1515, [%rd14+80];
	xor.b32  	%r2155, %r2155, %r1515;
	ld.global.u32 	%r1516, [%rd14+84];
	xor.b32  	%r2154, %r2154, %r1516;
	ld.global.u32 	%r1517, [%rd14+88];
	xor.b32  	%r2153, %r2153, %r1517;
	ld.global.u32 	%r1518, [%rd14+92];
	xor.b32  	%r2152, %r2152, %r1518;
	ld.global.u32 	%r1519, [%rd14+96];
	xor.b32  	%r2151, %r2151, %r1519;
$L__BB0_132:
	and.b32  	%r1521, %r1483, 32;
	setp.eq.s32 	%p77, %r1521, 0;
	@%p77 bra 	$L__BB0_134;
	ld.global.u32 	%r1522, [%rd14+100];
	xor.b32  	%r2155, %r2155, %r1522;
	ld.global.u32 	%r1523, [%rd14+104];
	xor.b32  	%r2154, %r2154, %r1523;
	ld.global.u32 	%r1524, [%rd14+108];
	xor.b32  	%r2153, %r2153, %r1524;
	ld.global.u32 	%r1525, [%rd14+112];
	xor.b32  	%r2152, %r2152, %r1525;
	ld.global.u32 	%r1526, [%rd14+116];
	xor.b32  	%r2151, %r2151, %r1526;
$L__BB0_134:
	and.b32  	%r1528, %r1483, 64;
	setp.eq.s32 	%p78, %r1528, 0;
	@%p78 bra 	$L__BB0_136;
	ld.global.u32 	%r1529, [%rd14+120];
	xor.b32  	%r2155, %r2155, %r1529;
	ld.global.u32 	%r1530, [%rd14+124];
	xor.b32  	%r2154, %r2154, %r1530;
	ld.global.u32 	%r1531, [%rd14+128];
	xor.b32  	%r2153, %r2153, %r1531;
	ld.global.u32 	%r1532, [%rd14+132];
	xor.b32  	%r2152, %r2152, %r1532;
	ld.global.u32 	%r1533, [%rd14+136];
	xor.b32  	%r2151, %r2151, %r1533;
$L__BB0_136:
	and.b32  	%r1535, %r1483, 128;
	setp.eq.s32 	%p79, %r1535, 0;
	@%p79 bra 	$L__BB0_138;
	ld.global.u32 	%r1536, [%rd14+140];
	xor.b32  	%r2155, %r2155, %r1536;
	ld.global.u32 	%r1537, [%rd14+144];
	xor.b32  	%r2154, %r2154, %r1537;
	ld.global.u32 	%r1538, [%rd14+148];
	xor.b32  	%r2153, %r2153, %r1538;
	ld.global.u32 	%r1539, [%rd14+152];
	xor.b32  	%r2152, %r2152, %r1539;
	ld.global.u32 	%r1540, [%rd14+156];
	xor.b32  	%r2151, %r2151, %r1540;
$L__BB0_138:
	and.b32  	%r1542, %r1483, 256;
	setp.eq.s32 	%p80, %r1542, 0;
	@%p80 bra 	$L__BB0_140;
	ld.global.u32 	%r1543, [%rd14+160];
	xor.b32  	%r2155, %r2155, %r1543;
	ld.global.u32 	%r1544, [%rd14+164];
	xor.b32  	%r2154, %r2154, %r1544;
	ld.global.u32 	%r1545, [%rd14+168];
	xor.b32  	%r2153, %r2153, %r1545;
	ld.global.u32 	%r1546, [%rd14+172];
	xor.b32  	%r2152, %r2152, %r1546;
	ld.global.u32 	%r1547, [%rd14+176];
	xor.b32  	%r2151, %r2151, %r1547;
$L__BB0_140:
	and.b32  	%r1549, %r1483, 512;
	setp.eq.s32 	%p81, %r1549, 0;
	@%p81 bra 	$L__BB0_142;
	ld.global.u32 	%r1550, [%rd14+180];
	xor.b32  	%r2155, %r2155, %r1550;
	ld.global.u32 	%r1551, [%rd14+184];
	xor.b32  	%r2154, %r2154, %r1551;
	ld.global.u32 	%r1552, [%rd14+188];
	xor.b32  	%r2153, %r2153, %r1552;
	ld.global.u32 	%r1553, [%rd14+192];
	xor.b32  	%r2152, %r2152, %r1553;
	ld.global.u32 	%r1554, [%rd14+196];
	xor.b32  	%r2151, %r2151, %r1554;
$L__BB0_142:
	and.b32  	%r1556, %r1483, 1024;
	setp.eq.s32 	%p82, %r1556, 0;
	@%p82 bra 	$L__BB0_144;
	ld.global.u32 	%r1557, [%rd14+200];
	xor.b32  	%r2155, %r2155, %r1557;
	ld.global.u32 	%r1558, [%rd14+204];
	xor.b32  	%r2154, %r2154, %r1558;
	ld.global.u32 	%r1559, [%rd14+208];
	xor.b32  	%r2153, %r2153, %r1559;
	ld.global.u32 	%r1560, [%rd14+212];
	xor.b32  	%r2152, %r2152, %r1560;
	ld.global.u32 	%r1561, [%rd14+216];
	xor.b32  	%r2151, %r2151, %r1561;
$L__BB0_144:
	and.b32  	%r1563, %r1483, 2048;
	setp.eq.s32 	%p83, %r1563, 0;
	@%p83 bra 	$L__BB0_146;
	ld.global.u32 	%r1564, [%rd14+220];
	xor.b32  	%r2155, %r2155, %r1564;
	ld.global.u32 	%r1565, [%rd14+224];
	xor.b32  	%r2154, %r2154, %r1565;
	ld.global.u32 	%r1566, [%rd14+228];
	xor.b32  	%r2153, %r2153, %r1566;
	ld.global.u32 	%r1567, [%rd14+232];
	xor.b32  	%r2152, %r2152, %r1567;
	ld.global.u32 	%r1568, [%rd14+236];
	xor.b32  	%r2151, %r2151, %r1568;
$L__BB0_146:
	and.b32  	%r1570, %r1483, 4096;
	setp.eq.s32 	%p84, %r1570, 0;
	@%p84 bra 	$L__BB0_148;
	ld.global.u32 	%r1571, [%rd14+240];
	xor.b32  	%r2155, %r2155, %r1571;
	ld.global.u32 	%r1572, [%rd14+244];
	xor.b32  	%r2154, %r2154, %r1572;
	ld.global.u32 	%r1573, [%rd14+248];
	xor.b32  	%r2153, %r2153, %r1573;
	ld.global.u32 	%r1574, [%rd14+252];
	xor.b32  	%r2152, %r2152, %r1574;
	ld.global.u32 	%r1575, [%rd14+256];
	xor.b32  	%r2151, %r2151, %r1575;
$L__BB0_148:
	and.b32  	%r1577, %r1483, 8192;
	setp.eq.s32 	%p85, %r1577, 0;
	@%p85 bra 	$L__BB0_150;
	ld.global.u32 	%r1578, [%rd14+260];
	xor.b32  	%r2155, %r2155, %r1578;
	ld.global.u32 	%r1579, [%rd14+264];
	xor.b32  	%r2154, %r2154, %r1579;
	ld.global.u32 	%r1580, [%rd14+268];
	xor.b32  	%r2153, %r2153, %r1580;
	ld.global.u32 	%r1581, [%rd14+272];
	xor.b32  	%r2152, %r2152, %r1581;
	ld.global.u32 	%r1582, [%rd14+276];
	xor.b32  	%r2151, %r2151, %r1582;
$L__BB0_150:
	and.b32  	%r1584, %r1483, 16384;
	setp.eq.s32 	%p86, %r1584, 0;
	@%p86 bra 	$L__BB0_152;
	ld.global.u32 	%r1585, [%rd14+280];
	xor.b32  	%r2155, %r2155, %r1585;
	ld.global.u32 	%r1586, [%rd14+284];
	xor.b32  	%r2154, %r2154, %r1586;
	ld.global.u32 	%r1587, [%rd14+288];
	xor.b32  	%r2153, %r2153, %r1587;
	ld.global.u32 	%r1588, [%rd14+292];
	xor.b32  	%r2152, %r2152, %r1588;
	ld.global.u32 	%r1589, [%rd14+296];
	xor.b32  	%r2151, %r2151, %r1589;
$L__BB0_152:
	and.b32  	%r1591, %r1483, 32768;
	setp.eq.s32 	%p87, %r1591, 0;
	@%p87 bra 	$L__BB0_154;
	ld.global.u32 	%r1592, [%rd14+300];
	xor.b32  	%r2155, %r2155, %r1592;
	ld.global.u32 	%r1593, [%rd14+304];
	xor.b32  	%r2154, %r2154, %r1593;
	ld.global.u32 	%r1594, [%rd14+308];
	xor.b32  	%r2153, %r2153, %r1594;
	ld.global.u32 	%r1595, [%rd14+312];
	xor.b32  	%r2152, %r2152, %r1595;
	ld.global.u32 	%r1596, [%rd14+316];
	xor.b32  	%r2151, %r2151, %r1596;
$L__BB0_154:
	add.s32 	%r2150, %r2150, 16;
	setp.ne.s32 	%p88, %r2150, 32;
	@%p88 bra 	$L__BB0_122;
	mad.lo.s32 	%r1597, %r2144, -31, %r563;
	add.s32 	%r2144, %r1597, 1;
	setp.ne.s32 	%p89, %r2144, 5;
	@%p89 bra 	$L__BB0_121;
	st.local.u32 	[%rd1+4], %r2155;
	st.local.v2.u32 	[%rd1+8], {%r2154, %r2153};
	st.local.v2.u32 	[%rd1+16], {%r2152, %r2151};
	setp.eq.s64 	%p90, %rd12, 1;
	@%p90 bra 	$L__BB0_231;
	mov.b32 	%r2151, 0;
	mov.u32 	%r2152, %r2151;
	mov.u32 	%r2153, %r2151;
	mov.u32 	%r2154, %r2151;
	mov.u32 	%r2155, %r2151;
	mov.u32 	%r2236, %r2151;
$L__BB0_158:
	mul.wide.u32 	%rd37, %r2236, 4;
	add.s64 	%rd38, %rd1, %rd37;
	ld.local.u32 	%r738, [%rd38+4];
	shl.b32 	%r739, %r2236, 5;
	mov.b32 	%r2242, 0;
$L__BB0_159:
	.pragma "nounroll";
	shr.u32 	%r1600, %r738, %r2242;
	and.b32  	%r1601, %r1600, 1;
	setp.eq.b32 	%p91, %r1601, 1;
	not.pred 	%p92, %p91;
	add.s32 	%r1602, %r739, %r2242;
	mul.lo.s32 	%r1603, %r1602, 5;
	mul.wide.u32 	%rd39, %r1603, 4;
	add.s64 	%rd15, %rd13, %rd39;
	@%p92 bra 	$L__BB0_161;
	ld.global.u32 	%r1604, [%rd15];
	xor.b32  	%r2155, %r2155, %r1604;
	ld.global.u32 	%r1605, [%rd15+4];
	xor.b32  	%r2154, %r2154, %r1605;
	ld.global.u32 	%r1606, [%rd15+8];
	xor.b32  	%r2153, %r2153, %r1606;
	ld.global.u32 	%r1607, [%rd15+12];
	xor.b32  	%r2152, %r2152, %r1607;
	ld.global.u32 	%r1608, [%rd15+16];
	xor.b32  	%r2151, %r2151, %r1608;
$L__BB0_161:
	and.b32  	%r1610, %r1600, 2;
	setp.eq.s32 	%p93, %r1610, 0;
	@%p93 bra 	$L__BB0_163;
	ld.global.u32 	%r1611, [%rd15+20];
	xor.b32  	%r2155, %r2155, %r1611;
	ld.global.u32 	%r1612, [%rd15+24];
	xor.b32  	%r2154, %r2154, %r1612;
	ld.global.u32 	%r1613, [%rd15+28];
	xor.b32  	%r2153, %r2153, %r1613;
	ld.global.u32 	%r1614, [%rd15+32];
	xor.b32  	%r2152, %r2152, %r1614;
	ld.global.u32 	%r1615, [%rd15+36];
	xor.b32  	%r2151, %r2151, %r1615;
$L__BB0_163:
	and.b32  	%r1617, %r1600, 4;
	setp.eq.s32 	%p94, %r1617, 0;
	@%p94 bra 	$L__BB0_165;
	ld.global.u32 	%r1618, [%rd15+40];
	xor.b32  	%r2155, %r2155, %r1618;
	ld.global.u32 	%r1619, [%rd15+44];
	xor.b32  	%r2154, %r2154, %r1619;
	ld.global.u32 	%r1620, [%rd15+48];
	xor.b32  	%r2153, %r2153, %r1620;
	ld.global.u32 	%r1621, [%rd15+52];
	xor.b32  	%r2152, %r2152, %r1621;
	ld.global.u32 	%r1622, [%rd15+56];
	xor.b32  	%r2151, %r2151, %r1622;
$L__BB0_165:
	and.b32  	%r1624, %r1600, 8;
	setp.eq.s32 	%p95, %r1624, 0;
	@%p95 bra 	$L__BB0_167;
	ld.global.u32 	%r1625, [%rd15+60];
	xor.b32  	%r2155, %r2155, %r1625;
	ld.global.u32 	%r1626, [%rd15+64];
	xor.b32  	%r2154, %r2154, %r1626;
	ld.global.u32 	%r1627, [%rd15+68];
	xor.b32  	%r2153, %r2153, %r1627;
	ld.global.u32 	%r1628, [%rd15+72];
	xor.b32  	%r2152, %r2152, %r1628;
	ld.global.u32 	%r1629, [%rd15+76];
	xor.b32  	%r2151, %r2151, %r1629;
$L__BB0_167:
	and.b32  	%r1631, %r1600, 16;
	setp.eq.s32 	%p96, %r1631, 0;
	@%p96 bra 	$L__BB0_169;
	ld.global.u32 	%r1632, [%rd15+80];
	xor.b32  	%r2155, %r2155, %r1632;
	ld.global.u32 	%r1633, [%rd15+84];
	xor.b32  	%r2154, %r2154, %r1633;
	ld.global.u32 	%r1634, [%rd15+88];
	xor.b32  	%r2153, %r2153, %r1634;
	ld.global.u32 	%r1635, [%rd15+92];
	xor.b32  	%r2152, %r2152, %r1635;
	ld.global.u32 	%r1636, [%rd15+96];
	xor.b32  	%r2151, %r2151, %r1636;
$L__BB0_169:
	and.b32  	%r1638, %r1600, 32;
	setp.eq.s32 	%p97, %r1638, 0;
	@%p97 bra 	$L__BB0_171;
	ld.global.u32 	%r1639, [%rd15+100];
	xor.b32  	%r2155, %r2155, %r1639;
	ld.global.u32 	%r1640, [%rd15+104];
	xor.b32  	%r2154, %r2154, %r1640;
	ld.global.u32 	%r1641, [%rd15+108];
	xor.b32  	%r2153, %r2153, %r1641;
	ld.global.u32 	%r1642, [%rd15+112];
	xor.b32  	%r2152, %r2152, %r1642;
	ld.global.u32 	%r1643, [%rd15+116];
	xor.b32  	%r2151, %r2151, %r1643;
$L__BB0_171:
	and.b32  	%r1645, %r1600, 64;
	setp.eq.s32 	%p98, %r1645, 0;
	@%p98 bra 	$L__BB0_173;
	ld.global.u32 	%r1646, [%rd15+120];
	xor.b32  	%r2155, %r2155, %r1646;
	ld.global.u32 	%r1647, [%rd15+124];
	xor.b32  	%r2154, %r2154, %r1647;
	ld.global.u32 	%r1648, [%rd15+128];
	xor.b32  	%r2153, %r2153, %r1648;
	ld.global.u32 	%r1649, [%rd15+132];
	xor.b32  	%r2152, %r2152, %r1649;
	ld.global.u32 	%r1650, [%rd15+136];
	xor.b32  	%r2151, %r2151, %r1650;
$L__BB0_173:
	and.b32  	%r1652, %r1600, 128;
	setp.eq.s32 	%p99, %r1652, 0;
	@%p99 bra 	$L__BB0_175;
	ld.global.u32 	%r1653, [%rd15+140];
	xor.b32  	%r2155, %r2155, %r1653;
	ld.global.u32 	%r1654, [%rd15+144];
	xor.b32  	%r2154, %r2154, %r1654;
	ld.global.u32 	%r1655, [%rd15+148];
	xor.b32  	%r2153, %r2153, %r1655;
	ld.global.u32 	%r1656, [%rd15+152];
	xor.b32  	%r2152, %r2152, %r1656;
	ld.global.u32 	%r1657, [%rd15+156];
	xor.b32  	%r2151, %r2151, %r1657;
$L__BB0_175:
	and.b32  	%r1659, %r1600, 256;
	setp.eq.s32 	%p100, %r1659, 0;
	@%p100 bra 	$L__BB0_177;
	ld.global.u32 	%r1660, [%rd15+160];
	xor.b32  	%r2155, %r2155, %r1660;
	ld.global.u32 	%r1661, [%rd15+164];
	xor.b32  	%r2154, %r2154, %r1661;
	ld.global.u32 	%r1662, [%rd15+168];
	xor.b32  	%r2153, %r2153, %r1662;
	ld.global.u32 	%r1663, [%rd15+172];
	xor.b32  	%r2152, %r2152, %r1663;
	ld.global.u32 	%r1664, [%rd15+176];
	xor.b32  	%r2151, %r2151, %r1664;
$L__BB0_177:
	and.b32  	%r1666, %r1600, 512;
	setp.eq.s32 	%p101, %r1666, 0;
	@%p101 bra 	$L__BB0_179;
	ld.global.u32 	%r1667, [%rd15+180];
	xor.b32  	%r2155, %r2155, %r1667;
	ld.global.u32 	%r1668, [%rd15+184];
	xor.b32  	%r2154, %r2154, %r1668;
	ld.global.u32 	%r1669, [%rd15+188];
	xor.b32  	%r2153, %r2153, %r1669;
	ld.global.u32 	%r1670, [%rd15+192];
	xor.b32  	%r2152, %r2152, %r1670;
	ld.global.u32 	%r1671, [%rd15+196];
	xor.b32  	%r2151, %r2151, %r1671;
$L__BB0_179:
	and.b32  	%r1673, %r1600, 1024;
	setp.eq.s32 	%p102, %r1673, 0;
	@%p102 bra 	$L__BB0_181;
	ld.global.u32 	%r1674, [%rd15+200];
	xor.b32  	%r2155, %r2155, %r1674;
	ld.global.u32 	%r1675, [%rd15+204];
	xor.b32  	%r2154, %r2154, %r1675;
	ld.global.u32 	%r1676, [%rd15+208];
	xor.b32  	%r2153, %r2153, %r1676;
	ld.global.u32 	%r1677, [%rd15+212];
	xor.b32  	%r2152, %r2152, %r1677;
	ld.global.u32 	%r1678, [%rd15+216];
	xor.b32  	%r2151, %r2151, %r1678;
$L__BB0_181:
	and.b32  	%r1680, %r1600, 2048;
	setp.eq.s32 	%p103, %r1680, 0;
	@%p103 bra 	$L__BB0_183;
	ld.global.u32 	%r1681, [%rd15+220];
	xor.b32  	%r2155, %r2155, %r1681;
	ld.global.u32 	%r1682, [%rd15+224];
	xor.b32  	%r2154, %r2154, %r1682;
	ld.global.u32 	%r1683, [%rd15+228];
	xor.b32  	%r2153, %r2153, %r1683;
	ld.global.u32 	%r1684, [%rd15+232];
	xor.b32  	%r2152, %r2152, %r1684;
	ld.global.u32 	%r1685, [%rd15+236];
	xor.b32  	%r2151, %r2151, %r1685;
$L__BB0_183:
	and.b32  	%r1687, %r1600, 4096;
	setp.eq.s32 	%p104, %r1687, 0;
	@%p104 bra 	$L__BB0_185;
	ld.global.u32 	%r1688, [%rd15+240];
	xor.b32  	%r2155, %r2155, %r1688;
	ld.global.u32 	%r1689, [%rd15+244];
	xor.b32  	%r2154, %r2154, %r1689;
	ld.global.u32 	%r1690, [%rd15+248];
	xor.b32  	%r2153, %r2153, %r1690;
	ld.global.u32 	%r1691, [%rd15+252];
	xor.b32  	%r2152, %r2152, %r1691;
	ld.global.u32 	%r1692, [%rd15+256];
	xor.b32  	%r2151, %r2151, %r1692;
$L__BB0_185:
	and.b32  	%r1694, %r1600, 8192;
	setp.eq.s32 	%p105, %r1694, 0;
	@%p105 bra 	$L__BB0_187;
	ld.global.u32 	%r1695, [%rd15+260];
	xor.b32  	%r2155, %r2155, %r1695;
	ld.global.u32 	%r1696, [%rd15+264];
	xor.b32  	%r2154, %r2154, %r1696;
	ld.global.u32 	%r1697, [%rd15+268];
	xor.b32  	%r2153, %r2153, %r1697;
	ld.global.u32 	%r1698, [%rd15+272];
	xor.b32  	%r2152, %r2152, %r1698;
	ld.global.u32 	%r1699, [%rd15+276];
	xor.b32  	%r2151, %r2151, %r1699;
$L__BB0_187:
	and.b32  	%r1701, %r1600, 16384;
	setp.eq.s32 	%p106, %r1701, 0;
	@%p106 bra 	$L__BB0_189;
	ld.global.u32 	%r1702, [%rd15+280];
	xor.b32  	%r2155, %r2155, %r1702;
	ld.global.u32 	%r1703, [%rd15+284];
	xor.b32  	%r2154, %r2154, %r1703;
	ld.global.u32 	%r1704, [%rd15+288];
	xor.b32  	%r2153, %r2153, %r1704;
	ld.global.u32 	%r1705, [%rd15+292];
	xor.b32  	%r2152, %r2152, %r1705;
	ld.global.u32 	%r1706, [%rd15+296];
	xor.b32  	%r2151, %r2151, %r1706;
$L__BB0_189:
	and.b32  	%r1708, %r1600, 32768;
	setp.eq.s32 	%p107, %r1708, 0;
	@%p107 bra 	$L__BB0_191;
	ld.global.u32 	%r1709, [%rd15+300];
	xor.b32  	%r2155, %r2155, %r1709;
	ld.global.u32 	%r1710, [%rd15+304];
	xor.b32  	%r2154, %r2154, %r1710;
	ld.global.u32 	%r1711, [%rd15+308];
	xor.b32  	%r2153, %r2153, %r1711;
	ld.global.u32 	%r1712, [%rd15+312];
	xor.b32  	%r2152, %r2152, %r1712;
	ld.global.u32 	%r1713, [%rd15+316];
	xor.b32  	%r2151, %r2151, %r1713;
$L__BB0_191:
	add.s32 	%r2242, %r2242, 16;
	setp.ne.s32 	%p108, %r2242, 32;
	@%p108 bra 	$L__BB0_159;
	mad.lo.s32 	%r1714, %r2236, -31, %r739;
	add.s32 	%r2236, %r1714, 1;
	setp.ne.s32 	%p109, %r2236, 5;
	@%p109 bra 	$L__BB0_158;
	st.local.u32 	[%rd1+4], %r2155;
	st.local.v2.u32 	[%rd1+8], {%r2154, %r2153};
	st.local.v2.u32 	[%rd1+16], {%r2152, %r2151};
	setp.ne.s64 	%p110, %rd12, 3;
	@%p110 bra 	$L__BB0_231;
	mov.b32 	%r2151, 0;
	mov.u32 	%r2152, %r2151;
	mov.u32 	%r2153, %r2151;
	mov.u32 	%r2154, %r2151;
	mov.u32 	%r2155, %r2151;
	mov.u32 	%r2328, %r2151;
$L__BB0_195:
	mul.wide.u32 	%rd40, %r2328, 4;
	add.s64 	%rd41, %rd1, %rd40;
	ld.local.u32 	%r914, [%rd41+4];
	shl.b32 	%r915, %r2328, 5;
	mov.b32 	%r2334, 0;
$L__BB0_196:
	.pragma "nounroll";
	shr.u32 	%r1717, %r914, %r2334;
	and.b32  	%r1718, %r1717, 1;
	setp.eq.b32 	%p111, %r1718, 1;
	not.pred 	%p112, %p111;
	add.s32 	%r1719, %r915, %r2334;
	mul.lo.s32 	%r1720, %r1719, 5;
	mul.wide.u32 	%rd42, %r1720, 4;
	add.s64 	%rd16, %rd13, %rd42;
	@%p112 bra 	$L__BB0_198;
	ld.global.u32 	%r1721, [%rd16];
	xor.b32  	%r2155, %r2155, %r1721;
	ld.global.u32 	%r1722, [%rd16+4];
	xor.b32  	%r2154, %r2154, %r1722;
	ld.global.u32 	%r1723, [%rd16+8];
	xor.b32  	%r2153, %r2153, %r1723;
	ld.global.u32 	%r1724, [%rd16+12];
	xor.b32  	%r2152, %r2152, %r1724;
	ld.global.u32 	%r1725, [%rd16+16];
	xor.b32  	%r2151, %r2151, %r1725;
$L__BB0_198:
	and.b32  	%r1727, %r1717, 2;
	setp.eq.s32 	%p113, %r1727, 0;
	@%p113 bra 	$L__BB0_200;
	ld.global.u32 	%r1728, [%rd16+20];
	xor.b32  	%r2155, %r2155, %r1728;
	ld.global.u32 	%r1729, [%rd16+24];
	xor.b32  	%r2154, %r2154, %r1729;
	ld.global.u32 	%r1730, [%rd16+28];
	xor.b32  	%r2153, %r2153, %r1730;
	ld.global.u32 	%r1731, [%rd16+32];
	xor.b32  	%r2152, %r2152, %r1731;
	ld.global.u32 	%r1732, [%rd16+36];
	xor.b32  	%r2151, %r2151, %r1732;
$L__BB0_200:
	and.b32  	%r1734, %r1717, 4;
	setp.eq.s32 	%p114, %r1734, 0;
	@%p114 bra 	$L__BB0_202;
	ld.global.u32 	%r1735, [%rd16+40];
	xor.b32  	%r2155, %r2155, %r1735;
	ld.global.u32 	%r1736, [%rd16+44];
	xor.b32  	%r2154, %r2154, %r1736;
	ld.global.u32 	%r1737, [%rd16+48];
	xor.b32  	%r2153, %r2153, %r1737;
	ld.global.u32 	%r1738, [%rd16+52];
	xor.b32  	%r2152, %r2152, %r1738;
	ld.global.u32 	%r1739, [%rd16+56];
	xor.b32  	%r2151, %r2151, %r1739;
$L__BB0_202:
	and.b32  	%r1741, %r1717, 8;
	setp.eq.s32 	%p115, %r1741, 0;
	@%p115 bra 	$L__BB0_204;
	ld.global.u32 	%r1742, [%rd16+60];
	xor.b32  	%r2155, %r2155, %r1742;
	ld.global.u32 	%r1743, [%rd16+64];
	xor.b32  	%r2154, %r2154, %r1743;
	ld.global.u32 	%r1744, [%rd16+68];
	xor.b32  	%r2153, %r2153, %r1744;
	ld.global.u32 	%r1745, [%rd16+72];
	xor.b32  	%r2152, %r2152, %r1745;
	ld.global.u32 	%r1746, [%rd16+76];
	xor.b32  	%r2151, %r2151, %r1746;
$L__BB0_204:
	and.b32  	%r1748, %r1717, 16;
	setp.eq.s32 	%p116, %r1748, 0;
	@%p116 bra 	$L__BB0_206;
	ld.global.u32 	%r1749, [%rd16+80];
	xor.b32  	%r2155, %r2155, %r1749;
	ld.global.u32 	%r1750, [%rd16+84];
	xor.b32  	%r2154, %r2154, %r1750;
	ld.global.u32 	%r1751, [%rd16+88];
	xor.b32  	%r2153, %r2153, %r1751;
	ld.global.u32 	%r1752, [%rd16+92];
	xor.b32  	%r2152, %r2152, %r1752;
	ld.global.u32 	%r1753, [%rd16+96];
	xor.b32  	%r2151, %r2151, %r1753;
$L__BB0_206:
	and.b32  	%r1755, %r1717, 32;
	setp.eq.s32 	%p117, %r1755, 0;
	@%p117 bra 	$L__BB0_208;
	ld.global.u32 	%r1756, [%rd16+100];
	xor.b32  	%r2155, %r2155, %r1756;
	ld.global.u32 	%r1757, [%rd16+104];
	xor.b32  	%r2154, %r2154, %r1757;
	ld.global.u32 	%r1758, [%rd16+108];
	xor.b32  	%r2153, %r2153, %r1758;
	ld.global.u32 	%r1759, [%rd16+112];
	xor.b32  	%r2152, %r2152, %r1759;
	ld.global.u32 	%r1760, [%rd16+116];
	xor.b32  	%r2151, %r2151, %r1760;
$L__BB0_208:
	and.b32  	%r1762, %r1717, 64;
	setp.eq.s32 	%p118, %r1762, 0;
	@%p118 bra 	$L__BB0_210;
	ld.global.u32 	%r1763, [%rd16+120];
	xor.b32  	%r2155, %r2155, %r1763;
	ld.global.u32 	%r1764, [%rd16+124];
	xor.b32  	%r2154, %r2154, %r1764;
	ld.global.u32 	%r1765, [%rd16+128];
	xor.b32  	%r2153, %r2153, %r1765;
	ld.global.u32 	%r1766, [%rd16+132];
	xor.b32  	%r2152, %r2152, %r1766;
	ld.global.u32 	%r1767, [%rd16+136];
	xor.b32  	%r2151, %r2151, %r1767;
$L__BB0_210:
	and.b32  	%r1769, %r1717, 128;
	setp.eq.s32 	%p119, %r1769, 0;
	@%p119 bra 	$L__BB0_212;
	ld.global.u32 	%r1770, [%rd16+140];
	xor.b32  	%r2155, %r2155, %r1770;
	ld.global.u32 	%r1771, [%rd16+144];
	xor.b32  	%r2154, %r2154, %r1771;
	ld.global.u32 	%r1772, [%rd16+148];
	xor.b32  	%r2153, %r2153, %r1772;
	ld.global.u32 	%r1773, [%rd16+152];
	xor.b32  	%r2152, %r2152, %r1773;
	ld.global.u32 	%r1774, [%rd16+156];
	xor.b32  	%r2151, %r2151, %r1774;
$L__BB0_212:
	and.b32  	%r1776, %r1717, 256;
	setp.eq.s32 	%p120, %r1776, 0;
	@%p120 bra 	$L__BB0_214;
	ld.global.u32 	%r1777, [%rd16+160];
	xor.b32  	%r2155, %r2155, %r1777;
	ld.global.u32 	%r1778, [%rd16+164];
	xor.b32  	%r2154, %r2154, %r1778;
	ld.global.u32 	%r1779, [%rd16+168];
	xor.b32  	%r2153, %r2153, %r1779;
	ld.global.u32 	%r1780, [%rd16+172];
	xor.b32  	%r2152, %r2152, %r1780;
	ld.global.u32 	%r1781, [%rd16+176];
	xor.b32  	%r2151, %r2151, %r1781;
$L__BB0_214:
	and.b32  	%r1783, %r1717, 512;
	setp.eq.s32 	%p121, %r1783, 0;
	@%p121 bra 	$L__BB0_216;
	ld.global.u32 	%r1784, [%rd16+180];
	xor.b32  	%r2155, %r2155, %r1784;
	ld.global.u32 	%r1785, [%rd16+184];
	xor.b32  	%r2154, %r2154, %r1785;
	ld.global.u32 	%r1786, [%rd16+188];
	xor.b32  	%r2153, %r2153, %r1786;
	ld.global.u32 	%r1787, [%rd16+192];
	xor.b32  	%r2152, %r2152, %r1787;
	ld.global.u32 	%r1788, [%rd16+196];
	xor.b32  	%r2151, %r2151, %r1788;
$L__BB0_216:
	and.b32  	%r1790, %r1717, 1024;
	setp.eq.s32 	%p122, %r1790, 0;
	@%p122 bra 	$L__BB0_218;
	ld.global.u32 	%r1791, [%rd16+200];
	xor.b32  	%r2155, %r2155, %r1791;
	ld.global.u32 	%r1792, [%rd16+204];
	xor.b32  	%r2154, %r2154, %r1792;
	ld.global.u32 	%r1793, [%rd16+208];
	xor.b32  	%r2153, %r2153, %r1793;
	ld.global.u32 	%r1794, [%rd16+212];
	xor.b32  	%r2152, %r2152, %r1794;
	ld.global.u32 	%r1795, [%rd16+216];
	xor.b32  	%r2151, %r2151, %r1795;
$L__BB0_218:
	and.b32  	%r1797, %r1717, 2048;
	setp.eq.s32 	%p123, %r1797, 0;
	@%p123 bra 	$L__BB0_220;
	ld.global.u32 	%r1798, [%rd16+220];
	xor.b32  	%r2155, %r2155, %r1798;
	ld.global.u32 	%r1799, [%rd16+224];
	xor.b32  	%r2154, %r2154, %r1799;
	ld.global.u32 	%r1800, [%rd16+228];
	xor.b32  	%r2153, %r2153, %r1800;
	ld.global.u32 	%r1801, [%rd16+232];
	xor.b32  	%r2152, %r2152, %r1801;
	ld.global.u32 	%r1802, [%rd16+236];
	xor.b32  	%r2151, %r2151, %r1802;
$L__BB0_220:
	and.b32  	%r1804, %r1717, 4096;
	setp.eq.s32 	%p124, %r1804, 0;
	@%p124 bra 	$L__BB0_222;
	ld.global.u32 	%r1805, [%rd16+240];
	xor.b32  	%r2155, %r2155, %r1805;
	ld.global.u32 	%r1806, [%rd16+244];
	xor.b32  	%r2154, %r2154, %r1806;
	ld.global.u32 	%r1807, [%rd16+248];
	xor.b32  	%r2153, %r2153, %r1807;
	ld.global.u32 	%r1808, [%rd16+252];
	xor.b32  	%r2152, %r2152, %r1808;
	ld.global.u32 	%r1809, [%rd16+256];
	xor.b32  	%r2151, %r2151, %r1809;
$L__BB0_222:
	and.b32  	%r1811, %r1717, 8192;
	setp.eq.s32 	%p125, %r1811, 0;
	@%p125 bra 	$L__BB0_224;
	ld.global.u32 	%r1812, [%rd16+260];
	xor.b32  	%r2155, %r2155, %r1812;
	ld.global.u32 	%r1813, [%rd16+264];
	xor.b32  	%r2154, %r2154, %r1813;
	ld.global.u32 	%r1814, [%rd16+268];
	xor.b32  	%r2153, %r2153, %r1814;
	ld.global.u32 	%r1815, [%rd16+272];
	xor.b32  	%r2152, %r2152, %r1815;
	ld.global.u32 	%r1816, [%rd16+276];
	xor.b32  	%r2151, %r2151, %r1816;
$L__BB0_224:
	and.b32  	%r1818, %r1717, 16384;
	setp.eq.s32 	%p126, %r1818, 0;
	@%p126 bra 	$L__BB0_226;
	ld.global.u32 	%r1819, [%rd16+280];
	xor.b32  	%r2155, %r2155, %r1819;
	ld.global.u32 	%r1820, [%rd16+284];
	xor.b32  	%r2154, %r2154, %r1820;
	ld.global.u32 	%r1821, [%rd16+288];
	xor.b32  	%r2153, %r2153, %r1821;
	ld.global.u32 	%r1822, [%rd16+292];
	xor.b32  	%r2152, %r2152, %r1822;
	ld.global.u32 	%r1823, [%rd16+296];
	xor.b32  	%r2151, %r2151, %r1823;
$L__BB0_226:
	and.b32  	%r1825, %r1717, 32768;
	setp.eq.s32 	%p127, %r1825, 0;
	@%p127 bra 	$L__BB0_228;
	ld.global.u32 	%r1826, [%rd16+300];
	xor.b32  	%r2155, %r2155, %r1826;
	ld.global.u32 	%r1827, [%rd16+304];
	xor.b32  	%r2154, %r2154, %r1827;
	ld.global.u32 	%r1828, [%rd16+308];
	xor.b32  	%r2153, %r2153, %r1828;
	ld.global.u32 	%r1829, [%rd16+312];
	xor.b32  	%r2152, %r2152, %r1829;
	ld.global.u32 	%r1830, [%rd16+316];
	xor.b32  	%r2151, %r2151, %r1830;
$L__BB0_228:
	add.s32 	%r2334, %r2334, 16;
	setp.ne.s32 	%p128, %r2334, 32;
	@%p128 bra 	$L__BB0_196;
	mad.lo.s32 	%r1831, %r2328, -31, %r915;
	add.s32 	%r2328, %r1831, 1;
	setp.ne.s32 	%p129, %r2328, 5;
	@%p129 bra 	$L__BB0_195;
	st.local.u32 	[%rd1+4], %r2155;
	st.local.v2.u32 	[%rd1+8], {%r2154, %r2153};
	st.local.v2.u32 	[%rd1+16], {%r2152, %r2151};
$L__BB0_231:
	shr.u64 	%rd46, %rd11, 2;
	add.s32 	%r2138, %r2138, 1;
	setp.gt.u64 	%p130, %rd11, 3;
	@%p130 bra 	$L__BB0_119;
$L__BB0_232:
	cvt.u32.u64 	%r1832, %rd2;
	mul.lo.s32 	%r1095, %r1832, 362437;
	setp.ge.u32 	%p131, %r2431, %r1108;
	@%p131 bra 	$L__BB0_235;
	mov.u32 	%r1096, %nctaid.x;
	cvta.to.global.u64 	%rd18, %rd19;
	add.s32 	%r2425, %r1095, -1377575096;
$L__BB0_234:
	mov.u32 	%r1102, %r2154;
	mov.u32 	%r2154, %r2153;
	mov.u32 	%r2153, %r2152;
	mov.u32 	%r2152, %r2151;
	shr.u32 	%r1833, %r2155, 2;
	xor.b32  	%r1834, %r1833, %r2155;
	shl.b32 	%r1835, %r2152, 4;
	shl.b32 	%r1836, %r1834, 1;
	xor.b32  	%r1837, %r1836, %r1835;
	xor.b32  	%r1838, %r1837, %r1834;
	xor.b32  	%r2151, %r1838, %r2152;
	add.s32 	%r2425, %r2425, 362437;
	add.s32 	%r1839, %r2151, %r2425;
	cvt.rn.f32.u32 	%f1, %r1839;
	fma.rn.f32 	%f2, %f1, 0f2F800000, 0f2F000000;
	setp.gt.f32 	%p132, %f2, 0f3F000000;
	selp.u32 	%r1840, 1, 0, %p132;
	mul.wide.u32 	%rd43, %r2431, 4;
	add.s64 	%rd44, %rd18, %rd43;
	st.global.u32 	[%rd44], %r1840;
	add.s32 	%r2431, %r2431, %r1096;
	setp.lt.u32 	%p133, %r2431, %r1108;
	mov.u32 	%r2155, %r1102;
	@%p133 bra 	$L__BB0_234;
$L__BB0_235:
	ret;

}
	// .globl	_Z10gpu_reducePiS_j
.visible .entry _Z10gpu_reducePiS_j(
	.param .u64 .ptr .align 1 _Z10gpu_reducePiS_j_param_0,
	.param .u64 .ptr .align 1 _Z10gpu_reducePiS_j_param_1,
	.param .u32 _Z10gpu_reducePiS_j_param_2
)
{
	.reg .pred 	%p<7>;
	.reg .b32 	%r<32>;
	.reg .b64 	%rd<7>;

	ld.param.u64 	%rd2, [_Z10gpu_reducePiS_j_param_0];
	ld.param.u64 	%rd3, [_Z10gpu_reducePiS_j_param_1];
	ld.param.u32 	%r12, [_Z10gpu_reducePiS_j_param_2];
	mov.u32 	%r1, %tid.x;
	setp.ge.u32 	%p1, %r1, %r12;
	mov.b32 	%r30, 0;
	@%p1 bra 	$L__BB1_3;
	mov.u32 	%r2, %ntid.x;
	cvta.to.global.u64 	%rd1, %rd2;
	mov.b32 	%r30, 0;
	mov.u32 	%r28, %r1;
$L__BB1_2:
	mul.wide.u32 	%rd4, %r28, 4;
	add.s64 	%rd5, %rd1, %rd4;
	ld.global.u32 	%r15, [%rd5];
	add.s32 	%r30, %r15, %r30;
	add.s32 	%r28, %r28, %r2;
	setp.lt.u32 	%p2, %r28, %r12;
	@%p2 bra 	$L__BB1_2;
$L__BB1_3:
	shl.b32 	%r16, %r1, 1;
	and.b32  	%r17, %r16, 2;
	sub.s32 	%r18, 1, %r17;
	mul.lo.s32 	%r19, %r30, %r18;
	shl.b32 	%r20, %r1, 2;
	mov.u32 	%r21, shared_memory;
	add.s32 	%r8, %r21, %r20;
	st.shared.u32 	[%r8], %r19;
	bar.sync 	0;
	mov.u32 	%r31, %ntid.x;
	setp.lt.u32 	%p3, %r31, 2;
	@%p3 bra 	$L__BB1_7;
$L__BB1_4:
	shr.u32 	%r11, %r31, 1;
	setp.ge.u32 	%p4, %r1, %r11;
	@%p4 bra 	$L__BB1_6;
	shl.b32 	%r22, %r11, 2;
	add.s32 	%r23, %r8, %r22;
	ld.shared.u32 	%r24, [%r23];
	ld.shared.u32 	%r25, [%r8];
	add.s32 	%r26, %r25, %r24;
	st.shared.u32 	[%r8], %r26;
$L__BB1_6:
	bar.sync 	0;
	setp.gt.u32 	%p5, %r31, 3;
	mov.u32 	%r31, %r11;
	@%p5 bra 	$L__BB1_4;
$L__BB1_7:
	setp.ne.s32 	%p6, %r1, 0;
	@%p6 bra 	$L__BB1_9;
	ld.shared.u32 	%r27, [shared_memory];
	cvta.to.global.u64 	%rd6, %rd3;
	st.global.u32 	[%rd6], %r27;
$L__BB1_9:
	ret;

}
.func  (.param .b64 func_retval0) __internal_accurate_pow(
	.param .b64 __internal_accurate_pow_param_0
)
{
	.reg .pred 	%p<8>;
	.reg .b32 	%r<49>;
	.reg .b32 	%f<3>;
	.reg .b64 	%fd<109>;

	ld.param.f64 	%fd10, [__internal_accurate_pow_param_0];
	{
	.reg .b32 %temp; 
	mov.b64 	{%temp, %r46}, %fd10;
	}
	{
	.reg .b32 %temp; 
	mov.b64 	{%r45, %temp}, %fd10;
	}
	shr.u32 	%r47, %r46, 20;
	setp.gt.u32 	%p1, %r46, 1048575;
	@%p1 bra 	$L__BB2_2;
	mul.f64 	%fd11, %fd10, 0d4350000000000000;
	{
	.reg .b32 %temp; 
	mov.b64 	{%temp, %r46}, %fd11;
	}
	{
	.reg .b32 %temp; 
	mov.b64 	{%r45, %temp}, %fd11;
	}
	shr.u32 	%r16, %r46, 20;
	add.s32 	%r47, %r16, -54;
$L__BB2_2:
	add.s32 	%r48, %r47, -1023;
	and.b32  	%r17, %r46, -2146435073;
	or.b32  	%r18, %r17, 1072693248;
	mov.b64 	%fd107, {%r45, %r18};
	setp.lt.u32 	%p2, %r18, 1073127583;
	@%p2 bra 	$L__BB2_4;
	{
	.reg .b32 %temp; 
	mov.b64 	{%r19, %temp}, %fd107;
	}
	{
	.reg .b32 %temp; 
	mov.b64 	{%temp, %r20}, %fd107;
	}
	add.s32 	%r21, %r20, -1048576;
	mov.b64 	%fd107, {%r19, %r21};
	add.s32 	%r48, %r47, -1022;
$L__BB2_4:
	add.f64 	%fd12, %fd107, 0dBFF0000000000000;
	add.f64 	%fd13, %fd107, 0d3FF0000000000000;
	rcp.approx.ftz.f64 	%fd14, %fd13;
	neg.f64 	%fd15, %fd13;
	fma.rn.f64 	%fd16, %fd15, %fd14, 0d3FF0000000000000;
	fma.rn.f64 	%fd17, %fd16, %fd16, %fd16;
	fma.rn.f64 	%fd18, %fd17, %fd14, %fd14;
	mul.f64 	%fd19, %fd12, %fd18;
	fma.rn.f64 	%fd20, %fd12, %fd18, %fd19;
	mul.f64 	%fd21, %fd20, %fd20;
	fma.rn.f64 	%fd22, %fd21, 0d3EB0F5FF7D2CAFE2, 0d3ED0F5D241AD3B5A;
	fma.rn.f64 	%fd23, %fd22, %fd21, 0d3EF3B20A75488A3F;
	fma.rn.f64 	%fd24, %fd23, %fd21, 0d3F1745CDE4FAECD5;
	fma.rn.f64 	%fd25, %fd24, %fd21, 0d3F3C71C7258A578B;
	fma.rn.f64 	%fd26, %fd25, %fd21, 0d3F6249249242B910;
	fma.rn.f64 	%fd27, %fd26, %fd21, 0d3F89999999999DFB;
	sub.f64 	%fd28, %fd12, %fd20;
	add.f64 	%fd29, %fd28, %fd28;
	neg.f64 	%fd30, %fd20;
	fma.rn.f64 	%fd31, %fd30, %fd12, %fd29;
	mul.f64 	%fd32, %fd18, %fd31;
	fma.rn.f64 	%fd33, %fd21, %fd27, 0d3FB5555555555555;
	mov.f64 	%fd34, 0d3FB5555555555555;
	sub.f64 	%fd35, %fd34, %fd33;
	fma.rn.f64 	%fd36, %fd21, %fd27, %fd35;
	add.f64 	%fd37, %fd36, 0dBC46A4CB00B9E7B0;
	add.f64 	%fd38, %fd33, %fd37;
	sub.f64 	%fd39, %fd33, %fd38;
	add.f64 	%fd40, %fd37, %fd39;
	mul.rn.f64 	%fd41, %fd20, %fd20;
	neg.f64 	%fd42, %fd41;
	fma.rn.f64 	%fd43, %fd20, %fd20, %fd42;
	{
	.reg .b32 %temp; 
	mov.b64 	{%r22, %temp}, %fd32;
	}
	{
	.reg .b32 %temp; 
	mov.b64 	{%temp, %r23}, %fd32;
	}
	add.s32 	%r24, %r23, 1048576;
	mov.b64 	%fd44, {%r22, %r24};
	fma.rn.f64 	%fd45, %fd20, %fd44, %fd43;
	mul.rn.f64 	%fd46, %fd41, %fd20;
	neg.f64 	%fd47, %fd46;
	fma.rn.f64 	%fd48, %fd41, %fd20, %fd47;
	fma.rn.f64 	%fd49, %fd41, %fd32, %fd48;
	fma.rn.f64 	%fd50, %fd45, %fd20, %fd49;
	mul.rn.f64 	%fd51, %fd38, %fd46;
	neg.f64 	%fd52, %fd51;
	fma.rn.f64 	%fd53, %fd38, %fd46, %fd52;
	fma.rn.f64 	%fd54, %fd38, %fd50, %fd53;
	fma.rn.f64 	%fd55, %fd40, %fd46, %fd54;
	add.f64 	%fd56, %fd51, %fd55;
	sub.f64 	%fd57, %fd51, %fd56;
	add.f64 	%fd58, %fd55, %fd57;
	add.f64 	%fd59, %fd20, %fd56;
	sub.f64 	%fd60, %fd20, %fd59;
	add.f64 	%fd61, %fd56, %fd60;
	add.f64 	%fd62, %fd58, %fd61;
	add.f64 	%fd63, %fd32, %fd62;
	add.f64 	%fd64, %fd59, %fd63;
	sub.f64 	%fd65, %fd59, %fd64;
	add.f64 	%fd66, %fd63, %fd65;
	xor.b32  	%r25, %r48, -2147483648;
	mov.b32 	%r26, 1127219200;
	mov.b64 	%fd67, {%r25, %r26};
	mov.b32 	%r27, -2147483648;
	mov.b64 	%fd68, {%r27, %r26};
	sub.f64 	%fd69, %fd67, %fd68;
	fma.rn.f64 	%fd70, %fd69, 0d3FE62E42FEFA39EF, %fd64;
	fma.rn.f64 	%fd71, %fd69, 0dBFE62E42FEFA39EF, %fd70;
	sub.f64 	%fd72, %fd71, %fd64;
	sub.f64 	%fd73, %fd66, %fd72;
	fma.rn.f64 	%fd74, %fd69, 0d3C7ABC9E3B39803F, %fd73;
	add.f64 	%fd75, %fd70, %fd74;
	sub.f64 	%fd76, %fd70, %fd75;
	add.f64 	%fd77, %fd74, %fd76;
	mov.f64 	%fd78, 0d4000000000000000;
	{
	.reg .b32 %temp; 
	mov.b64 	{%temp, %r28}, %fd78;
	}
	{
	.reg .b32 %temp; 
	mov.b64 	{%r29, %temp}, %fd78;
	}
	shl.b32 	%r30, %r28, 1;
	setp.gt.u32 	%p3, %r30, -33554433;
	and.b32  	%r31, %r28, -15728641;
	selp.b32 	%r32, %r31, %r28, %p3;
	mov.b64 	%fd79, {%r29, %r32};
	mul.rn.f64 	%fd80, %fd75, %fd79;
	neg.f64 	%fd81, %fd80;
	fma.rn.f64 	%fd82, %fd75, %fd79, %fd81;
	fma.rn.f64 	%fd83, %fd77, %fd79, %fd82;
	add.f64 	%fd4, %fd80, %fd83;
	sub.f64 	%fd84, %fd80, %fd4;
	add.f64 	%fd5, %fd83, %fd84;
	fma.rn.f64 	%fd85, %fd4, 0d3FF71547652B82FE, 0d4338000000000000;
	{
	.reg .b32 %temp; 
	mov.b64 	{%r13, %temp}, %fd85;
	}
	mov.f64 	%fd86, 0dC338000000000000;
	add.rn.f64 	%fd87, %fd85, %fd86;
	fma.rn.f64 	%fd88, %fd87, 0dBFE62E42FEFA39EF, %fd4;
	fma.rn.f64 	%fd89, %fd87, 0dBC7ABC9E3B39803F, %fd88;
	fma.rn.f64 	%fd90, %fd89, 0d3E5ADE1569CE2BDF, 0d3E928AF3FCA213EA;
	fma.rn.f64 	%fd91, %fd90, %fd89, 0d3EC71DEE62401315;
	fma.rn.f64 	%fd92, %fd91, %fd89, 0d3EFA01997C89EB71;
	fma.rn.f64 	%fd93, %fd92, %fd89, 0d3F2A01A014761F65;
	fma.rn.f64 	%fd94, %fd93, %fd89, 0d3F56C16C1852B7AF;
	fma.rn.f64 	%fd95, %fd94, %fd89, 0d3F81111111122322;
	fma.rn.f64 	%fd96, %fd95, %fd89, 0d3FA55555555502A1;
	fma.rn.f64 	%fd97, %fd96, %fd89, 0d3FC5555555555511;
	fma.rn.f64 	%fd98, %fd97, %fd89, 0d3FE000000000000B;
	fma.rn.f64 	%fd99, %fd98, %fd89, 0d3FF0000000000000;
	fma.rn.f64 	%fd100, %fd99, %fd89, 0d3FF0000000000000;
	{
	.reg .b32 %temp; 
	mov.b64 	{%r14, %temp}, %fd100;
	}
	{
	.reg .b32 %temp; 
	mov.b64 	{%temp, %r15}, %fd100;
	}
	shl.b32 	%r33, %r13, 20;
	add.s32 	%r34, %r33, %r15;
	mov.b64 	%fd108, {%r14, %r34};
	{
	.reg .b32 %temp; 
	mov.b64 	{%temp, %r35}, %fd4;
	}
	mov.b32 	%f2, %r35;
	abs.f32 	%f1, %f2;
	setp.lt.f32 	%p4, %f1, 0f4086232B;
	@%p4 bra 	$L__BB2_7;
	setp.lt.f64 	%p5, %fd4, 0d0000000000000000;
	add.f64 	%fd101, %fd4, 0d7FF0000000000000;
	selp.f64 	%fd108, 0d0000000000000000, %fd101, %p5;
	setp.geu.f32 	%p6, %f1, 0f40874800;
	@%p6 bra 	$L__BB2_7;
	shr.u32 	%r36, %r13, 31;
	add.s32 	%r37, %r13, %r36;
	shr.s32 	%r38, %r37, 1;
	shl.b32 	%r39, %r38, 20;
	add.s32 	%r40, %r15, %r39;
	mov.b64 	%fd102, {%r14, %r40};
	sub.s32 	%r41, %r13, %r38;
	shl.b32 	%r42, %r41, 20;
	add.s32 	%r43, %r42, 1072693248;
	mov.b32 	%r44, 0;
	mov.b64 	%fd103, {%r44, %r43};
	mul.f64 	%fd108, %fd103, %fd102;
$L__BB2_7:
	abs.f64 	%fd104, %fd108;
	setp.eq.f64 	%p7, %fd104, 0d7FF0000000000000;
	fma.rn.f64 	%fd105, %fd108, %fd5, %fd108;
	selp.f64 	%fd106, %fd108, %fd105, %p7;
	st.param.f64 	[func_retval0], %fd106;
	ret;

}


// ===== COMPILED SASS (sm_100) =====

	.target	sm_100

	.elftype	@"ET_EXEC"


//--------------------- .note.nv.tkinfo           --------------------------
	.section	.note.nv.tkinfo,"",@"SHT_NOTE"
	.sectionflags	@"SHF_NOTE_NV_TKINFO"
	.tkinfo
        /*0018*/ 	.word	0x00000002
        /*0030*/ 	.string	""
        /*0030*/ 	.string	"ptxas"
        /*0030*/ 	.string	"Cuda compilation tools, release 13.0, V13.0.88"
        /*0030*/ 	.string	"Build cuda_13.0.r13.0/compiler.36424714_0"
        /*0030*/ 	.string	"-arch sm_100 -m 64 "



//--------------------- .note.nv.cuinfo           --------------------------
	.section	.note.nv.cuinfo,"",@"SHT_NOTE"
	.sectionflags	@"SHF_NOTE_NV_CUINFO"
        /*0018*/ 	.short	0x0002
        /*001a*/ 	.short	0x0064
        /*001c*/ 	.short	0x0082
	.zero		2


//--------------------- .nv.info                  --------------------------
	.section	.nv.info,"",@"SHT_CUDA_INFO"
	.align	4


	//----- nvinfo : EIATTR_REGCOUNT
	.align		4
        /*0000*/ 	.byte	0x04, 0x2f
        /*0002*/ 	.short	(.L_10 - .L_9)
	.align		4
.L_9:
        /*0004*/ 	.word	index@(_Z20generate_random_dataPij)
        /*0008*/ 	.word	0x00000020


	//----- nvinfo : EIATTR_FRAME_SIZE
	.align		4
.L_10:
        /*000c*/ 	.byte	0x04, 0x11
        /*000e*/ 	.short	(.L_12 - .L_11)
	.align		4
.L_11:
        /*0010*/ 	.word	index@($_Z20generate_random_dataPij$__internal_accurate_pow)
        /*0014*/ 	.word	0x00000030


	//----- nvinfo : EIATTR_FRAME_SIZE
	.align		4
.L_12:
        /*0018*/ 	.byte	0x04, 0x11
        /*001a*/ 	.short	(.L_14 - .L_13)
	.align		4
.L_13:
        /*001c*/ 	.word	index@(_Z20generate_random_dataPij)
        /*0020*/ 	.word	0x00000030


	//----- nvinfo : EIATTR_REGCOUNT
	.align		4
.L_14:
        /*0024*/ 	.byte	0x04, 0x2f
        /*0026*/ 	.short	(.L_16 - .L_15)
	.align		4
.L_15:
        /*0028*/ 	.word	index@(_Z10gpu_reducePiS_j)
        /*002c*/ 	.word	0x0000000b


	//----- nvinfo : EIATTR_FRAME_SIZE
	.align		4
.L_16:
        /*0030*/ 	.byte	0x04, 0x11
        /*0032*/ 	.short	(.L_18 - .L_17)
	.align		4
.L_17:
        /*0034*/ 	.word	index@(_Z10gpu_reducePiS_j)
        /*0038*/ 	.word	0x00000000


	//----- nvinfo : EIATTR_MIN_STACK_SIZE
	.align		4
.L_18:
        /*003c*/ 	.byte	0x04, 0x12
        /*003e*/ 	.short	(.L_20 - .L_19)
	.align		4
.L_19:
        /*0040*/ 	.word	index@(_Z10gpu_reducePiS_j)
        /*0044*/ 	.word	0x00000000


	//----- nvinfo : EIATTR_MIN_STACK_SIZE
	.align		4
.L_20:
        /*0048*/ 	.byte	0x04, 0x12
        /*004a*/ 	.short	(.L_22 - .L_21)
	.align		4
.L_21:
        /*004c*/ 	.word	index@(_Z20generate_random_dataPij)
        /*0050*/ 	.word	0x00000030
.L_22:


//--------------------- .nv.compat                --------------------------
	.section	.nv.compat,"",@"SHT_CUDA_COMPAT_INFO"
	.align	4
        /*0000*/ 	.byte	0x02, 0x09, 0x00, 0x00, 0x02, 0x02, 0x01, 0x00, 0x02, 0x05, 0x05, 0x00, 0x03, 0x07, 0x01, 0x01
        /*0010*/ 	.byte	0x02, 0x03, 0x00, 0x00, 0x02, 0x06, 0x01, 0x00, 0x04, 0x0b, 0x08, 0x00, 0x01, 0x00, 0x00, 0x00
        /*0020*/ 	.byte	0x00, 0x00, 0x00, 0x00


//--------------------- .nv.info._Z10gpu_reducePiS_j --------------------------
	.section	.nv.info._Z10gpu_reducePiS_j,"",@"SHT_CUDA_INFO"
	.sectionflags	@""
	.align	4


	//----- nvinfo : EIATTR_CUDA_API_VERSION
	.align		4
        /*0000*/ 	.byte	0x04, 0x37
        /*0002*/ 	.short	(.L_24 - .L_23)
.L_23:
        /*0004*/ 	.word	0x00000082


	//----- nvinfo : EIATTR_KPARAM_INFO
	.align		4
.L_24:
        /*0008*/ 	.byte	0x04, 0x17
        /*000a*/ 	.short	(.L_26 - .L_25)
.L_25:
        /*000c*/ 	.word	0x00000000
        /*0010*/ 	.short	0x0002
        /*0012*/ 	.short	0x0010
        /*0014*/ 	.byte	0x00, 0xf0, 0x11, 0x00


	//----- nvinfo : EIATTR_KPARAM_INFO
	.align		4
.L_26:
        /*0018*/ 	.byte	0x04, 0x17
        /*001a*/ 	.short	(.L_28 - .L_27)
.L_27:
        /*001c*/ 	.word	0x00000000
        /*0020*/ 	.short	0x0001
        /*0022*/ 	.short	0x0008
        /*0024*/ 	.byte	0x00, 0xf5, 0x21, 0x00


	//----- nvinfo : EIATTR_KPARAM_INFO
	.align		4
.L_28:
        /*0028*/ 	.byte	0x04, 0x17
        /*002a*/ 	.short	(.L_30 - .L_29)
.L_29:
        /*002c*/ 	.word	0x00000000
        /*0030*/ 	.short	0x0000
        /*0032*/ 	.short	0x0000
        /*0034*/ 	.byte	0x00, 0xf5, 0x21, 0x00


	//----- nvinfo : EIATTR_SPARSE_MMA_MASK
	.align		4
.L_30:
        /*0038*/ 	.byte	0x03, 0x50
        /*003a*/ 	.short	0x0000


	//----- nvinfo : EIATTR_MAXREG_COUNT
	.align		4
        /*003c*/ 	.byte	0x03, 0x1b
        /*003e*/ 	.short	0x00ff


	//----- nvinfo : EIATTR_NUM_BARRIERS
	.align		4
        /*0040*/ 	.byte	0x02, 0x4c
        /*0042*/ 	.byte	0x01
	.zero		1


	//----- nvinfo : EIATTR_MERCURY_ISA_VERSION
	.align		4
        /*0044*/ 	.byte	0x03, 0x5f
        /*0046*/ 	.short	0x0101


	//----- nvinfo : EIATTR_VRC_CTA_INIT_COUNT
	.align		4
        /*0048*/ 	.byte	0x02, 0x4a
	.zero		1
	.zero		1


	//----- nvinfo : EIATTR_EXIT_INSTR_OFFSETS
	.align		4
        /*004c*/ 	.byte	0x04, 0x1c
        /*004e*/ 	.short	(.L_32 - .L_31)


	//   ....[0]....
.L_31:
        /*0050*/ 	.word	0x000002d0


	//   ....[1]....
        /*0054*/ 	.word	0x00000340


	//----- nvinfo : EIATTR_CRS_STACK_SIZE
	.align		4
.L_32:
        /*0058*/ 	.byte	0x04, 0x1e
        /*005a*/ 	.short	(.L_34 - .L_33)
.L_33:
        /*005c*/ 	.word	0x00000000


	//----- nvinfo : EIATTR_CBANK_PARAM_SIZE
	.align		4
.L_34:
        /*0060*/ 	.byte	0x03, 0x19
        /*0062*/ 	.short	0x0014


	//----- nvinfo : EIATTR_PARAM_CBANK
	.align		4
        /*0064*/ 	.byte	0x04, 0x0a
        /*0066*/ 	.short	(.L_36 - .L_35)
	.align		4
.L_35:
        /*0068*/ 	.word	index@(.nv.constant0._Z10gpu_reducePiS_j)
        /*006c*/ 	.short	0x0380
        /*006e*/ 	.short	0x0014


	//----- nvinfo : EIATTR_SW_WAR
	.align		4
.L_36:
        /*0070*/ 	.byte	0x04, 0x36
        /*0072*/ 	.short	(.L_38 - .L_37)
.L_37:
        /*0074*/ 	.word	0x00000008
.L_38:


//--------------------- .nv.info._Z20generate_random_dataPij --------------------------
	.section	.nv.info._Z20generate_random_dataPij,"",@"SHT_CUDA_INFO"
	.sectionflags	@""
	.align	4


	//----- nvinfo : EIATTR_CUDA_API_VERSION
	.align		4
        /*0000*/ 	.byte	0x04, 0x37
        /*0002*/ 	.short	(.L_40 - .L_39)
.L_39:
        /*0004*/ 	.word	0x00000082


	//----- nvinfo : EIATTR_KPARAM_INFO
	.align		4
.L_40:
        /*0008*/ 	.byte	0x04, 0x17
        /*000a*/ 	.short	(.L_42 - .L_41)
.L_41:
        /*000c*/ 	.word	0x00000000
        /*0010*/ 	.short	0x0001
        /*0012*/ 	.short	0x0008
        /*0014*/ 	.byte	0x00, 0xf0, 0x11, 0x00


	//----- nvinfo : EIATTR_KPARAM_INFO
	.align		4
.L_42:
        /*0018*/ 	.byte	0x04, 0x17
        /*001a*/ 	.short	(.L_44 - .L_43)
.L_43:
        /*001c*/ 	.word	0x00000000
        /*0020*/ 	.short	0x0000
        /*0022*/ 	.short	0x0000
        /*0024*/ 	.byte	0x00, 0xf5, 0x21, 0x00


	//----- nvinfo : EIATTR_SPARSE_MMA_MASK
	.align		4
.L_44:
        /*0028*/ 	.byte	0x03, 0x50
        /*002a*/ 	.short	0x0000


	//----- nvinfo : EIATTR_MAXREG_COUNT
	.align		4
        /*002c*/ 	.byte	0x03, 0x1b
        /*002e*/ 	.short	0x00ff


	//----- nvinfo : EIATTR_MERCURY_ISA_VERSION
	.align		4
        /*0030*/ 	.byte	0x03, 0x5f
        /*0032*/ 	.short	0x0101


	//----- nvinfo : EIATTR_VRC_CTA_INIT_COUNT
	.align		4
        /*0034*/ 	.byte	0x02, 0x4a
	.zero		1
	.zero		1


	//----- nvinfo : EIATTR_EXIT_INSTR_OFFSETS
	.align		4
        /*0038*/ 	.byte	0x04, 0x1c
        /*003a*/ 	.short	(.L_46 - .L_45)


	//   ....[0]....
.L_45:
        /*003c*/ 	.word	0x00004db0


	//   ....[1]....
        /*0040*/ 	.word	0x00004f70


	//----- nvinfo : EIATTR_CRS_STACK_SIZE
	.align		4
.L_46:
        /*0044*/ 	.byte	0x04, 0x1e
        /*0046*/ 	.short	(.L_48 - .L_47)
.L_47:
        /*0048*/ 	.word	0x00000000


	//----- nvinfo : EIATTR_CBANK_PARAM_SIZE
	.align		4
.L_48:
        /*004c*/ 	.byte	0x03, 0x19
        /*004e*/ 	.short	0x000c


	//----- nvinfo : EIATTR_PARAM_CBANK
	.align		4
        /*0050*/ 	.byte	0x04, 0x0a
        /*0052*/ 	.short	(.L_50 - .L_49)
	.align		4
.L_49:
        /*0054*/ 	.word	index@(.nv.constant0._Z20generate_random_dataPij)
        /*0058*/ 	.short	0x0380
        /*005a*/ 	.short	0x000c


	//----- nvinfo : EIATTR_SW_WAR
	.align		4
.L_50:
        /*005c*/ 	.byte	0x04, 0x36
        /*005e*/ 	.short	(.L_52 - .L_51)
.L_51:
        /*0060*/ 	.word	0x00000008
.L_52:


//--------------------- .nv.callgraph             --------------------------
	.section	.nv.callgraph,"",@"SHT_CUDA_CALLGRAPH"
	.align	4
	.sectionentsize	8
	.align		4
        /*0000*/ 	.word	0x00000000
	.align		4
        /*0004*/ 	.word	0xffffffff
	.align		4
        /*0008*/ 	.word	0x00000000
	.align		4
        /*000c*/ 	.word	0xfffffffe
	.align		4
        /*0010*/ 	.word	0x00000000
	.align		4
        /*0014*/ 	.word	0xfffffffd
	.align		4
        /*0018*/ 	.word	0x00000000
	.align		4
        /*001c*/ 	.word	0xfffffffc


//--------------------- .nv.constant4             --------------------------
	.section	.nv.constant4,"a",@progbits
	.align	8
	.align		8
.nv.constant4:
        /*0000*/ 	.dword	precalc_xorwow_matrix
	.align		8
        /*0008*/ 	.dword	precalc_xorwow_offset_matrix
	.align		8
        /*0010*/ 	.dword	mrg32k3aM1
	.align		8
        /*0018*/ 	.dword	mrg32k3aM2
	.align		8
        /*0020*/ 	.dword	mrg32k3aM1SubSeq
	.align		8
        /*0028*/ 	.dword	mrg32k3aM2SubSeq
	.align		8
        /*0030*/ 	.dword	mrg32k3aM1Seq
	.align		8
        /*0038*/ 	.dword	mrg32k3aM2Seq


//--------------------- .nv.constant3             --------------------------
	.section	.nv.constant3,"a",@progbits
	.align	8
.nv.constant3:
	.type		__cr_lgamma_table,@object
	.size		__cr_lgamma_table,(.L_8 - __cr_lgamma_table)
__cr_lgamma_table:
        /*0000*/ 	.byte	0x00, 0x00, 0x00, 0x00, 0x00, 0x00, 0x00, 0x00, 0x00, 0x00, 0x00, 0x00, 0x00, 0x00, 0x00, 0x00
        /*0010*/ 	.byte	0xef, 0x39, 0xfa, 0xfe, 0x42, 0x2e, 0xe6, 0x3f, 0x02, 0x20, 0x2a, 0xfa, 0x0b, 0xab, 0xfc, 0x3f
        /*0020*/ 	.byte	0xf9, 0x2c, 0x92, 0x7c, 0xa7, 0x6c, 0x09, 0x40, 0xc9, 0x79, 0x44, 0x3c, 0x64, 0x26, 0x13, 0x40
        /*0030*/ 	.byte	0xca, 0x01, 0xcf, 0x3a, 0x27, 0x51, 0x1a, 0x40, 0x30, 0xcc, 0x2d, 0xf3, 0xe1, 0x0c, 0x21, 0x40
        /*0040*/ 	.byte	0x0d, 0xb7, 0xfc, 0x82, 0x8e, 0x35, 0x25, 0x40
.L_8:


//--------------------- .text._Z10gpu_reducePiS_j --------------------------
	.section	.text._Z10gpu_reducePiS_j,"ax",@progbits
	.align	128
        .global         _Z10gpu_reducePiS_j
        .type           _Z10gpu_reducePiS_j,@function
        .size           _Z10gpu_reducePiS_j,(.L_x_33 - _Z10gpu_reducePiS_j)
        .other          _Z10gpu_reducePiS_j,@"STO_CUDA_ENTRY STV_DEFAULT"
_Z10gpu_reducePiS_j:
.text._Z10gpu_reducePiS_j:
[----:B------:R-:W-:Y:S01]  /*0000*/  LDC R1, c[0x0][0x37c] ;  /* 0x0000df00ff017b82 */ /* 0x000fe20000000800 */
[----:B------:R-:W0:Y:S01]  /*0010*/  S2R R6, SR_TID.X ;  /* 0x0000000000067919 */ /* 0x000e220000002100 */
[----:B------:R-:W0:Y:S01]  /*0020*/  LDCU UR4, c[0x0][0x390] ;  /* 0x00007200ff0477ac */ /* 0x000e220008000800 */
[----:B------:R-:W-:Y:S01]  /*0030*/  BSSY.RECONVERGENT B0, `(.L_x_0) ;  /* 0x000000f000007945 */ /* 0x000fe20003800200 */
[----:B------:R-:W-:Y:S01]  /*0040*/  IMAD.MOV.U32 R0, RZ, RZ, RZ ;  /* 0x000000ffff007224 */ /* 0x000fe200078e00ff */
[----:B------:R-:W1:Y:S01]  /*0050*/  LDCU.64 UR6, c[0x0][0x358] ;  /* 0x00006b00ff0677ac */ /* 0x000e620008000a00 */
[----:B0-----:R-:W-:-:S13]  /*0060*/  ISETP.GE.U32.AND P0, PT, R6, UR4, PT ;  /* 0x0000000406007c0c */ /* 0x001fda000bf06070 */
[----:B-1----:R-:W-:Y:S05]  /*0070*/  @P0 BRA `(.L_x_1) ;  /* 0x0000000000280947 */ /* 0x002fea0003800000 */
[----:B------:R-:W0:Y:S01]  /*0080*/  LDC R8, c[0x0][0x360] ;  /* 0x0000d800ff087b82 */ /* 0x000e220000000800 */
[----:B------:R-:W-:Y:S02]  /*0090*/  IMAD.MOV.U32 R0, RZ, RZ, RZ ;  /* 0x000000ffff007224 */ /* 0x000fe400078e00ff */
[----:B------:R-:W-:-:S05]  /*00a0*/  IMAD.MOV.U32 R7, RZ, RZ, R6 ;  /* 0x000000ffff077224 */ /* 0x000fca00078e0006 */
[----:B------:R-:W1:Y:S02]  /*00b0*/  LDC.64 R4, c[0x0][0x380] ;  /* 0x0000e000ff047b82 */ /* 0x000e640000000a00 */
.L_x_2:
[----:B-1----:R-:W-:-:S06]  /*00c0*/  IMAD.WIDE.U32 R2, R7, 0x4, R4 ;  /* 0x0000000407027825 */ /* 0x002fcc00078e0004 */
[----:B------:R-:W2:Y:S01]  /*00d0*/  LDG.E R3, desc[UR6][R2.64] ;  /* 0x0000000602037981 */ /* 0x000ea2000c1e1900 */
[----:B0-----:R-:W-:-:S04]  /*00e0*/  IADD3 R7, PT, PT, R8, R7, RZ ;  /* 0x0000000708077210 */ /* 0x001fc80007ffe0ff */
[----:B------:R-:W-:Y:S01]  /*00f0*/  ISETP.GE.U32.AND P0, PT, R7, UR4, PT ;  /* 0x0000000407007c0c */ /* 0x000fe2000bf06070 */
[----:B--2---:R-:W-:-:S12]  /*0100*/  IMAD.IADD R0, R3, 0x1, R0 ;  /* 0x0000000103007824 */ /* 0x004fd800078e0200 */
[----:B------:R-:W-:Y:S05]  /*0110*/  @!P0 BRA `(.L_x_2) ;  /* 0xfffffffc00e88947 */ /* 0x000fea000383ffff */
.L_x_1:
[----:B------:R-:W-:Y:S05]  /*0120*/  BSYNC.RECONVERGENT B0 ;  /* 0x0000000000007941 */ /* 0x000fea0003800200 */
.L_x_0:
[----:B------:R-:W0:Y:S01]  /*0130*/  S2UR UR5, SR_CgaCtaId ;  /* 0x00000000000579c3 */ /* 0x000e220000008800 */
[C---:B------:R-:W-:Y:S01]  /*0140*/  IMAD.SHL.U32 R2, R6.reuse, 0x2, RZ ;  /* 0x0000000206027824 */ /* 0x040fe200078e00ff */
[----:B------:R-:W-:Y:S01]  /*0150*/  UMOV UR4, 0x400 ;  /* 0x0000040000047882 */ /* 0x000fe20000000000 */
[----:B------:R-:W1:Y:S01]  /*0160*/  LDCU UR8, c[0x0][0x360] ;  /* 0x00006c00ff0877ac */ /* 0x000e620008000800 */
[----:B------:R-:W-:Y:S02]  /*0170*/  ISETP.NE.AND P0, PT, R6, RZ, PT ;  /* 0x000000ff0600720c */ /* 0x000fe40003f05270 */
[----:B------:R-:W-:-:S04]  /*0180*/  LOP3.LUT R2, R2, 0x2, RZ, 0xc0, !PT ;  /* 0x0000000202027812 */ /* 0x000fc800078ec0ff */
[----:B------:R-:W-:-:S05]  /*0190*/  IADD3 R3, PT, PT, -R2, 0x1, RZ ;  /* 0x0000000102037810 */ /* 0x000fca0007ffe1ff */
[----:B------:R-:W-:Y:S01]  /*01a0*/  IMAD R3, R3, R0, RZ ;  /* 0x0000000003037224 */ /* 0x000fe200078e02ff */
[----:B-1----:R-:W-:Y:S02]  /*01b0*/  UISETP.GE.U32.AND UP0, UPT, UR8, 0x2, UPT ;  /* 0x000000020800788c */ /* 0x002fe4000bf06070 */
[----:B0-----:R-:W-:-:S06]  /*01c0*/  ULEA UR4, UR5, UR4, 0x18 ;  /* 0x0000000405047291 */ /* 0x001fcc000f8ec0ff */
[----:B------:R-:W-:-:S05]  /*01d0*/  LEA R0, R6, UR4, 0x2 ;  /* 0x0000000406007c11 */ /* 0x000fca000f8e10ff */
[----:B------:R0:W-:Y:S01]  /*01e0*/  STS [R0], R3 ;  /* 0x0000000300007388 */ /* 0x0001e20000000800 */
[----:B------:R-:W-:Y:S06]  /*01f0*/  BAR.SYNC.DEFER_BLOCKING 0x0 ;  /* 0x0000000000007b1d */ /* 0x000fec0000010000 */
[----:B------:R-:W-:Y:S05]  /*0200*/  BRA.U !UP0, `(.L_x_3) ;  /* 0x0000000108307547 */ /* 0x000fea000b800000 */
[----:B------:R-:W-:-:S07]  /*0210*/  MOV R2, UR8 ;  /* 0x0000000800027c02 */ /* 0x000fce0008000f00 */
.L_x_4:
[----:B------:R-:W-:-:S04]  /*0220*/  SHF.R.U32.HI R7, RZ, 0x1, R2 ;  /* 0x00000001ff077819 */ /* 0x000fc80000011602 */
[----:B------:R-:W-:-:S13]  /*0230*/  ISETP.GE.U32.AND P1, PT, R6, R7, PT ;  /* 0x000000070600720c */ /* 0x000fda0003f26070 */
[----:B0-----:R-:W-:Y:S01]  /*0240*/  @!P1 IMAD R3, R7, 0x4, R0 ;  /* 0x0000000407039824 */ /* 0x001fe200078e0200 */
[----:B------:R-:W-:Y:S05]  /*0250*/  @!P1 LDS R4, [R0] ;  /* 0x0000000000049984 */ /* 0x000fea0000000800 */
[----:B------:R-:W0:Y:S02]  /*0260*/  @!P1 LDS R3, [R3] ;  /* 0x0000000003039984 */ /* 0x000e240000000800 */
[----:B0-----:R-:W-:-:S05]  /*0270*/  @!P1 IMAD.IADD R5, R3, 0x1, R4 ;  /* 0x0000000103059824 */ /* 0x001fca00078e0204 */
[----:B------:R1:W-:Y:S01]  /*0280*/  @!P1 STS [R0], R5 ;  /* 0x0000000500009388 */ /* 0x0003e20000000800 */
[----:B------:R-:W-:Y:S01]  /*0290*/  BAR.SYNC.DEFER_BLOCKING 0x0 ;  /* 0x0000000000007b1d */ /* 0x000fe20000010000 */
[----:B------:R-:W-:Y:S02]  /*02a0*/  ISETP.GT.U32.AND P1, PT, R2, 0x3, PT ;  /* 0x000000030200780c */ /* 0x000fe40003f24070 */
[----:B------:R-:W-:-:S11]  /*02b0*/  MOV R2, R7 ;  /* 0x0000000700027202 */ /* 0x000fd60000000f00 */
[----:B-1----:R-:W-:Y:S05]  /*02c0*/  @P1 BRA `(.L_x_4) ;  /* 0xfffffffc00d41947 */ /* 0x002fea000383ffff */
.L_x_3:
[----:B------:R-:W-:Y:S05]  /*02d0*/  @P0 EXIT ;  /* 0x000000000000094d */ /* 0x000fea0003800000 */
[----:B------:R-:W1:Y:S01]  /*02e0*/  S2UR UR5, SR_CgaCtaId ;  /* 0x00000000000579c3 */ /* 0x000e620000008800 */
[----:B------:R-:W-:-:S07]  /*02f0*/  UMOV UR4, 0x400 ;  /* 0x0000040000047882 */ /* 0x000fce0000000000 */
[----:B0-----:R-:W0:Y:S01]  /*0300*/  LDC.64 R2, c[0x0][0x388] ;  /* 0x0000e200ff027b82 */ /* 0x001e220000000a00 */
[----:B-1----:R-:W-:-:S09]  /*0310*/  ULEA UR4, UR5, UR4, 0x18 ;  /* 0x0000000405047291 */ /* 0x002fd2000f8ec0ff */
[----:B------:R-:W0:Y:S04]  /*0320*/  LDS R5, [UR4] ;  /* 0x00000004ff057984 */ /* 0x000e280008000800 */
[----:B0-----:R-:W-:Y:S01]  /*0330*/  STG.E desc[UR6][R2.64], R5 ;  /* 0x0000000502007986 */ /* 0x001fe2000c101906 */
[----:B------:R-:W-:Y:S05]  /*0340*/  EXIT ;  /* 0x000000000000794d */ /* 0x000fea0003800000 */
.L_x_5:
[----:B------:R-:W-:-:S00]  /*0350*/  BRA `(.L_x_5) ;  /* 0xfffffffc00fc7947 */ /* 0x000fc0000383ffff */
[----:B------:R-:W-:-:S00]  /*0360*/  NOP ;  /* 0x0000000000007918 */ /* 0x000fc00000000000 */
        /* <DEDUP_REMOVED lines=9> */
.L_x_33:


//--------------------- .text._Z20generate_random_dataPij --------------------------
	.section	.text._Z20generate_random_dataPij,"ax",@progbits
	.align	128
        .global         _Z20generate_random_dataPij
        .type           _Z20generate_random_dataPij,@function
        .size           _Z20generate_random_dataPij,(.L_x_32 - _Z20generate_random_dataPij)
        .other          _Z20generate_random_dataPij,@"STO_CUDA_ENTRY STV_DEFAULT"
_Z20generate_random_dataPij:
.text._Z20generate_random_dataPij:
[----:B------:R-:W0:Y:S01]  /*0000*/  LDC R1, c[0x0][0x37c] ;  /* 0x0000df00ff017b82 */ /* 0x000e220000000800 */
[----:B------:R-:W1:Y:S01]  /*0010*/  S2R R14, SR_CTAID.X ;  /* 0x00000000000e7919 */ /* 0x000e620000002500 */
[----:B------:R-:W1:Y:S01]  /*0020*/  LDCU UR4, c[0x0][0x360] ;  /* 0x00006c00ff0477ac */ /* 0x000e620008000800 */
[----:B------:R-:W-:Y:S01]  /*0030*/  BSSY.RECONVERGENT B0, `(.L_x_6) ;  /* 0x0000007000007945 */ /* 0x000fe20003800200 */
[----:B0-----:R-:W-:Y:S01]  /*0040*/  VIADD R1, R1, 0xffffffd0 ;  /* 0xffffffd001017836 */ /* 0x001fe20000000000 */
[----:B------:R-:W1:Y:S01]  /*0050*/  S2R R3, SR_TID.X ;  /* 0x0000000000037919 */ /* 0x000e620000002100 */
[----:B------:R-:W-:Y:S01]  /*0060*/  MOV R0, 0xa0 ;  /* 0x000000a000007802 */ /* 0x000fe20000000f00 */
[----:B-1----:R-:W-:-:S04]  /*0070*/  IMAD R14, R14, UR4, R3 ;  /* 0x000000040e0e7c24 */ /* 0x002fc8000f8e0203 */
[----:B------:R0:W1:Y:S03]  /*0080*/  I2F.F64.U32 R4, R14 ;  /* 0x0000000e00047312 */ /* 0x0000660000201800 */
[----:B01----:R-:W-:Y:S05]  /*0090*/  CALL.REL.NOINC `($_Z20generate_random_dataPij$__internal_accurate_pow) ;  /* 0x0000004c00b87944 */ /* 0x003fea0003c00000 */
[----:B------:R-:W-:Y:S05]  /*00a0*/  BSYNC.RECONVERGENT B0 ;  /* 0x0000000000007941 */ /* 0x000fea0003800200 */
.L_x_6:
[C---:B------:R-:W-:Y:S01]  /*00b0*/  ISETP.NE.AND P0, PT, R14.reuse, RZ, PT ;  /* 0x000000ff0e00720c */ /* 0x040fe20003f05270 */
[----:B------:R-:W-:Y:S01]  /*00c0*/  IMAD.MOV.U32 R10, RZ, RZ, -0x3988a92b ;  /* 0xc67756d5ff0a7424 */ /* 0x000fe200078e00ff */
[----:B------:R-:W-:Y:S01]  /*00d0*/  ISETP.NE.AND P1, PT, R14, 0x1, PT ;  /* 0x000000010e00780c */ /* 0x000fe20003f25270 */
[----:B------:R-:W-:Y:S01]  /*00e0*/  IMAD.MOV.U32 R11, RZ, RZ, -0x75bd8fc ;  /* 0xf8a42704ff0b7424 */ /* 0x000fe200078e00ff */
[----:B------:R-:W0:Y:S01]  /*00f0*/  LDCU.64 UR6, c[0x0][0x358] ;  /* 0x00006b00ff0677ac */ /* 0x000e220008000a00 */
[----:B------:R-:W-:Y:S01]  /*0100*/  IMAD.MOV.U32 R12, RZ, RZ, -0x23270784 ;  /* 0xdcd8f87cff0c7424 */ /* 0x000fe200078e00ff */
[----:B------:R-:W-:Y:S01]  /*0110*/  BSSY.RECONVERGENT B0, `(.L_x_7) ;  /* 0x000026c000007945 */ /* 0x000fe20003800200 */
[----:B------:R-:W-:Y:S01]  /*0120*/  IMAD.MOV.U32 R13, RZ, RZ, -0x2bbabdb7 ;  /* 0xd4454249ff0d7424 */ /* 0x000fe200078e00ff */
[----:B------:R-:W-:Y:S01]  /*0130*/  STL.64 [R1+0x8], R10 ;  /* 0x0000080a01007387 */ /* 0x000fe20000100a00 */
[----:B------:R-:W-:Y:S02]  /*0140*/  IMAD.MOV.U32 R2, RZ, RZ, R6 ;  /* 0x000000ffff027224 */ /* 0x000fe400078e0006 */
[----:B------:R-:W-:Y:S01]  /*0150*/  IMAD.MOV.U32 R3, RZ, RZ, R7 ;  /* 0x000000ffff037224 */ /* 0x000fe200078e0007 */
[----:B------:R-:W-:Y:S01]  /*0160*/  STL.64 [R1+0x10], R12 ;  /* 0x0000100c01007387 */ /* 0x000fe20000100a00 */
[----:B------:R-:W-:-:S02]  /*0170*/  @!P0 CS2R R2, SRZ ;  /* 0x0000000000028805 */ /* 0x000fc4000001ff00 */
[----:B------:R-:W-:Y:S01]  /*0180*/  ISETP.NE.AND P0, PT, R14, RZ, PT ;  /* 0x000000ff0e00720c */ /* 0x000fe20003f05270 */
[----:B------:R-:W-:Y:S02]  /*0190*/  IMAD.MOV.U32 R4, RZ, RZ, -0x521c20b8 ;  /* 0xade3df48ff047424 */ /* 0x000fe400078e00ff */
[----:B------:R-:W-:Y:S01]  /*01a0*/  IMAD.MOV.U32 R5, RZ, RZ, -0x24b72fbb ;  /* 0xdb48d045ff057424 */ /* 0x000fe200078e00ff */
[----:B------:R-:W-:Y:S01]  /*01b0*/  FSEL R6, R2, RZ, P1 ;  /* 0x000000ff02067208 */ /* 0x000fe20000800000 */
[----:B------:R-:W-:Y:S01]  /*01c0*/  IMAD.MOV.U32 R8, RZ, RZ, R1 ;  /* 0x000000ffff087224 */ /* 0x000fe200078e0001 */
[----:B------:R-:W-:Y:S02]  /*01d0*/  FSEL R7, R3, 1.875, P1 ;  /* 0x3ff0000003077808 */ /* 0x000fe40000800000 */
[----:B------:R1:W-:Y:S01]  /*01e0*/  STL.64 [R1], R4 ;  /* 0x0000000401007387 */ /* 0x0003e20000100a00 */
[----:B------:R-:W-:Y:S02]  /*01f0*/  IMAD.MOV.U32 R0, RZ, RZ, -0x24b72fbb ;  /* 0xdb48d045ff007424 */ /* 0x000fe400078e00ff */
[----:B------:R-:W-:Y:S01]  /*0200*/  IMAD.MOV.U32 R3, RZ, RZ, -0x2bbabdb7 ;  /* 0xd4454249ff037424 */ /* 0x000fe200078e00ff */
[----:B------:R-:W2:Y:S01]  /*0210*/  F2I.U64.F64.TRUNC R6, R6 ;  /* 0x0000000600067311 */ /* 0x000ea2000030d800 */
[----:B------:R-:W-:-:S02]  /*0220*/  IMAD.MOV.U32 R2, RZ, RZ, -0x23270784 ;  /* 0xdcd8f87cff027424 */ /* 0x000fc400078e00ff */
[----:B-1----:R-:W-:Y:S02]  /*0230*/  IMAD.MOV.U32 R5, RZ, RZ, -0x75bd8fc ;  /* 0xf8a42704ff057424 */ /* 0x002fe400078e00ff */
[----:B------:R-:W-:Y:S01]  /*0240*/  IMAD.MOV.U32 R4, RZ, RZ, -0x3988a92b ;  /* 0xc67756d5ff047424 */ /* 0x000fe200078e00ff */
[----:B0-----:R-:W-:Y:S06]  /*0250*/  @!P0 BRA `(.L_x_8) ;  /* 0x00000024005c8947 */ /* 0x001fec0003800000 */
[----:B------:R-:W-:Y:S02]  /*0260*/  IMAD.MOV.U32 R17, RZ, RZ, R14 ;  /* 0x000000ffff117224 */ /* 0x000fe400078e000e */
[----:B------:R-:W-:Y:S02]  /*0270*/  IMAD.MOV.U32 R16, RZ, RZ, RZ ;  /* 0x000000ffff107224 */ /* 0x000fe400078e00ff */
[----:B------:R-:W-:Y:S02]  /*0280*/  IMAD.MOV.U32 R15, RZ, RZ, RZ ;  /* 0x000000ffff0f7224 */ /* 0x000fe400078e00ff */
[----:B------:R-:W-:Y:S02]  /*0290*/  IMAD.MOV.U32 R0, RZ, RZ, -0x24b72fbb ;  /* 0xdb48d045ff007424 */ /* 0x000fe400078e00ff */
[----:B------:R-:W-:Y:S02]  /*02a0*/  IMAD.MOV.U32 R4, RZ, RZ, -0x3988a92b ;  /* 0xc67756d5ff047424 */ /* 0x000fe400078e00ff */
[----:B------:R-:W-:-:S02]  /*02b0*/  IMAD.MOV.U32 R5, RZ, RZ, -0x75bd8fc ;  /* 0xf8a42704ff057424 */ /* 0x000fc400078e00ff */
[----:B------:R-:W-:Y:S02]  /*02c0*/  IMAD.MOV.U32 R2, RZ, RZ, -0x23270784 ;  /* 0xdcd8f87cff027424 */ /* 0x000fe400078e00ff */
[----:B------:R-:W-:-:S07]  /*02d0*/  IMAD.MOV.U32 R3, RZ, RZ, -0x2bbabdb7 ;  /* 0xd4454249ff037424 */ /* 0x000fce00078e00ff */
.L_x_17:
[----:B------:R-:W-:Y:S01]  /*02e0*/  LOP3.LUT R9, R17, 0x3, RZ, 0xc0, !PT ;  /* 0x0000000311097812 */ /* 0x000fe200078ec0ff */
[----:B------:R-:W-:Y:S03]  /*02f0*/  BSSY.RECONVERGENT B1, `(.L_x_9) ;  /* 0x0000247000017945 */ /* 0x000fe60003800200 */
[----:B------:R-:W-:-:S04]  /*0300*/  ISETP.NE.U32.AND P0, PT, R9, RZ, PT ;  /* 0x000000ff0900720c */ /* 0x000fc80003f05070 */
[----:B------:R-:W-:-:S13]  /*0310*/  ISETP.NE.AND.EX P0, PT, RZ, RZ, PT, P0 ;  /* 0x000000ffff00720c */ /* 0x000fda0003f05300 */
[----:B0-----:R-:W-:Y:S05]  /*0320*/  @!P0 BRA `(.L_x_10) ;  /* 0x00000024000c8947 */ /* 0x001fea0003800000 */
[----:B------:R-:W0:Y:S01]  /*0330*/  LDC.64 R10, c[0x4][RZ] ;  /* 0x01000000ff0a7b82 */ /* 0x000e220000000a00 */
[----:B------:R-:W-:Y:S01]  /*0340*/  IMAD.MOV.U32 R0, RZ, RZ, RZ ;  /* 0x000000ffff007224 */ /* 0x000fe200078e00ff */
[----:B------:R-:W-:Y:S01]  /*0350*/  CS2R R2, SRZ ;  /* 0x0000000000027805 */ /* 0x000fe2000001ff00 */
[----:B------:R-:W-:Y:S01]  /*0360*/  IMAD.MOV.U32 R9, RZ, RZ, RZ ;  /* 0x000000ffff097224 */ /* 0x000fe200078e00ff */
[----:B------:R-:W-:Y:S01]  /*0370*/  CS2R R4, SRZ ;  /* 0x0000000000047805 */ /* 0x000fe2000001ff00 */
[----:B0-----:R-:W-:-:S07]  /*0380*/  IMAD.WIDE.U32 R10, R15, 0xc80, R10 ;  /* 0x00000c800f0a7825 */ /* 0x001fce00078e000a */
.L_x_12:
[----:B------:R-:W-:-:S06]  /*0390*/  IMAD R18, R9, 0x4, R8 ;  /* 0x0000000409127824 */ /* 0x000fcc00078e0208 */
[----:B------:R-:W5:Y:S01]  /*03a0*/  LDL R18, [R18+0x4] ;  /* 0x0000040012127983 */ /* 0x000f620000100800 */
[----:B------:R-:W-:-:S05]  /*03b0*/  UMOV UR4, URZ ;  /* 0x000000ff00047c82 */ /* 0x000fca0008000000 */
.L_x_11:
[----:B-----5:R-:W-:Y:S01]  /*03c0*/  SHF.R.U32.HI R23, RZ, UR4, R18 ;  /* 0x00000004ff177c19 */ /* 0x020fe20008011612 */
[----:B------:R-:W-:-:S03]  /*03d0*/  IMAD.SHL.U32 R12, R9, 0x20, RZ ;  /* 0x00000020090c7824 */ /* 0x000fc600078e00ff */
[----:B------:R-:W-:Y:S01]  /*03e0*/  LOP3.LUT R13, R23, 0x1, RZ, 0xc0, !PT ;  /* 0x00000001170d7812 */ /* 0x000fe200078ec0ff */
[----:B------:R-:W-:-:S03]  /*03f0*/  VIADD R12, R12, UR4 ;  /* 0x000000040c0c7c36 */ /* 0x000fc60008000000 */
[----:B------:R-:W-:Y:S01]  /*0400*/  ISETP.NE.U32.AND P0, PT, R13, 0x1, PT ;  /* 0x000000010d00780c */ /* 0x000fe20003f05070 */
[----:B------:R-:W-:-:S03]  /*0410*/  IMAD R13, R12, 0x5, RZ ;  /* 0x000000050c0d7824 */ /* 0x000fc600078e02ff */
[----:B------:R-:W-:Y:S01]  /*0420*/  R2P PR, R23, 0x7e ;  /* 0x0000007e17007804 */ /* 0x000fe20000000000 */
[----:B------:R-:W-:-:S08]  /*0430*/  IMAD.WIDE.U32 R12, R13, 0x4, R10 ;  /* 0x000000040d0c7825 */ /* 0x000fd000078e000a */
[----:B------:R-:W3:Y:S04]  /*0440*/  @!P0 LDG.E R19, desc[UR6][R12.64] ;  /* 0x000000060c138981 */ /* 0x000ee8000c1e1900 */
[----:B------:R-:W4:Y:S04]  /*0450*/  @!P0 LDG.E R20, desc[UR6][R12.64+0x10] ;  /* 0x000010060c148981 */ /* 0x000f28000c1e1900 */
[----:B------:R-:W2:Y:S04]  /*0460*/  @P1 LDG.E R21, desc[UR6][R12.64+0x14] ;  /* 0x000014060c151981 */ /* 0x000ea8000c1e1900 */
[----:B------:R-:W2:Y:S04]  /*0470*/  @P2 LDG.E R25, desc[UR6][R12.64+0x28] ;  /* 0x000028060c192981 */ /* 0x000ea8000c1e1900 */
[----:B------:R-:W2:Y:S04]  /*0480*/  @P1 LDG.E R22, desc[UR6][R12.64+0x24] ;  /* 0x000024060c161981 */ /* 0x000ea8000c1e1900 */
[----:B------:R-:W2:Y:S04]  /*0490*/  @P2 LDG.E R24, desc[UR6][R12.64+0x38] ;  /* 0x000038060c182981 */ /* 0x000ea8000c1e1900 */
[----:B------:R-:W2:Y:S04]  /*04a0*/  @P3 LDG.E R27, desc[UR6][R12.64+0x3c] ;  /* 0x00003c060c1b3981 */ /* 0x000ea8000c1e1900 */
[----:B------:R-:W2:Y:S01]  /*04b0*/  @P4 LDG.E R29, desc[UR6][R12.64+0x50] ;  /* 0x000050060c1d4981 */ /* 0x000ea2000c1e1900 */
[----:B---3--:R-:W-:-:S03]  /*04c0*/  @!P0 LOP3.LUT R0, R0, R19, RZ, 0x3c, !PT ;  /* 0x0000001300008212 */ /* 0x008fc600078e3cff */
[----:B------:R-:W3:Y:S01]  /*04d0*/  @!P0 LDG.E R19, desc[UR6][R12.64+0x4] ;  /* 0x000004060c138981 */ /* 0x000ee2000c1e1900 */
[----:B----4-:R-:W-:-:S03]  /*04e0*/  @!P0 LOP3.LUT R3, R3, R20, RZ, 0x3c, !PT ;  /* 0x0000001403038212 */ /* 0x010fc600078e3cff */
[----:B------:R-:W4:Y:S01]  /*04f0*/  @!P0 LDG.E R20, desc[UR6][R12.64+0x8] ;  /* 0x000008060c148981 */ /* 0x000f22000c1e1900 */
[----:B--2---:R-:W-:-:S03]  /*0500*/  @P1 LOP3.LUT R0, R0, R21, RZ, 0x3c, !PT ;  /* 0x0000001500001212 */ /* 0x004fc600078e3cff */
[----:B------:R-:W2:Y:S01]  /*0510*/  @!P0 LDG.E R21, desc[UR6][R12.64+0xc] ;  /* 0x00000c060c158981 */ /* 0x000ea2000c1e1900 */
[----:B------:R-:W-:-:S03]  /*0520*/  @P2 LOP3.LUT R0, R0, R25, RZ, 0x3c, !PT ;  /* 0x0000001900002212 */ /* 0x000fc600078e3cff */
[----:B------:R-:W2:Y:S01]  /*0530*/  @P1 LDG.E R25, desc[UR6][R12.64+0x18] ;  /* 0x000018060c191981 */ /* 0x000ea2000c1e1900 */
[----:B------:R-:W-:-:S03]  /*0540*/  @P1 LOP3.LUT R3, R3, R22, RZ, 0x3c, !PT ;  /* 0x0000001603031212 */ /* 0x000fc600078e3cff */
[----:B------:R-:W2:Y:S01]  /*0550*/  @P2 LDG.E R22, desc[UR6][R12.64+0x30] ;  /* 0x000030060c162981 */ /* 0x000ea2000c1e1900 */
[----:B---3--:R-:W-:-:S03]  /*0560*/  @!P0 LOP3.LUT R4, R4, R19, RZ, 0x3c, !PT ;  /* 0x0000001304048212 */ /* 0x008fc600078e3cff */
[----:B------:R-:W3:Y:S01]  /*0570*/  @P1 LDG.E R19, desc[UR6][R12.64+0x20] ;  /* 0x000020060c131981 */ /* 0x000ee2000c1e1900 */
[----:B----4-:R-:W-:-:S03]  /*0580*/  @!P0 LOP3.LUT R5, R5, R20, RZ, 0x3c, !PT ;  /* 0x0000001405058212 */ /* 0x010fc600078e3cff */
[----:B------:R-:W4:Y:S01]  /*0590*/  @P1 LDG.E R20, desc[UR6][R12.64+0x1c] ;  /* 0x00001c060c141981 */ /* 0x000f22000c1e1900 */
[----:B--2---:R-:W-:-:S03]  /*05a0*/  @!P0 LOP3.LUT R2, R2, R21, RZ, 0x3c, !PT ;  /* 0x0000001502028212 */ /* 0x004fc600078e3cff */
[----:B------:R-:W2:Y:S01]  /*05b0*/  @P2 LDG.E R21, desc[UR6][R12.64+0x2c] ;  /* 0x00002c060c152981 */ /* 0x000ea2000c1e1900 */
[----:B------:R-:W-:-:S03]  /*05c0*/  @P1 LOP3.LUT R4, R4, R25, RZ, 0x3c, !PT ;  /* 0x0000001904041212 */ /* 0x000fc600078e3cff */
[----:B------:R-:W2:Y:S01]  /*05d0*/  @P2 LDG.E R25, desc[UR6][R12.64+0x34] ;  /* 0x000034060c192981 */ /* 0x000ea2000c1e1900 */
[----:B------:R-:W-:-:S03]  /*05e0*/  @P2 LOP3.LUT R3, R3, R24, RZ, 0x3c, !PT ;  /* 0x0000001803032212 */ /* 0x000fc600078e3cff */
[----:B------:R-:W2:Y:S01]  /*05f0*/  @P3 LDG.E R24, desc[UR6][R12.64+0x4c] ;  /* 0x00004c060c183981 */ /* 0x000ea2000c1e1900 */
[----:B------:R-:W-:-:S03]  /*0600*/  @P3 LOP3.LUT R0, R0, R27, RZ, 0x3c, !PT ;  /* 0x0000001b00003212 */ /* 0x000fc600078e3cff */
[----:B------:R-:W2:Y:S01]  /*0610*/  @P5 LDG.E R27, desc[UR6][R12.64+0x64] ;  /* 0x000064060c1b5981 */ /* 0x000ea2000c1e1900 */
[----:B---3--:R-:W-:-:S03]  /*0620*/  @P1 LOP3.LUT R2, R2, R19, RZ, 0x3c, !PT ;  /* 0x0000001302021212 */ /* 0x008fc600078e3cff */
[----:B------:R-:W3:Y:S01]  /*0630*/  @P3 LDG.E R19, desc[UR6][R12.64+0x40] ;  /* 0x000040060c133981 */ /* 0x000ee2000c1e1900 */
[----:B----4-:R-:W-:-:S03]  /*0640*/  @P1 LOP3.LUT R5, R5, R20, RZ, 0x3c, !PT ;  /* 0x0000001405051212 */ /* 0x010fc600078e3cff */
[----:B------:R-:W4:Y:S01]  /*0650*/  @P3 LDG.E R20, desc[UR6][R12.64+0x44] ;  /* 0x000044060c143981 */ /* 0x000f22000c1e1900 */
[----:B------:R-:W-:-:S03]  /*0660*/  @P2 LOP3.LUT R5, R5, R22, RZ, 0x3c, !PT ;  /* 0x0000001605052212 */ /* 0x000fc600078e3cff */
[----:B------:R-:W4:Y:S01]  /*0670*/  @P4 LDG.E R22, desc[UR6][R12.64+0x58] ;  /* 0x000058060c164981 */ /* 0x000f22000c1e1900 */
[----:B--2---:R-:W-:Y:S02]  /*0680*/  @P2 LOP3.LUT R4, R4, R21, RZ, 0x3c, !PT ;  /* 0x0000001504042212 */ /* 0x004fe400078e3cff */
[----:B------:R-:W-:Y:S01]  /*0690*/  @P2 LOP3.LUT R2, R2, R25, RZ, 0x3c, !PT ;  /* 0x0000001902022212 */ /* 0x000fe200078e3cff */
[----:B------:R-:W2:Y:S04]  /*06a0*/  @P3 LDG.E R21, desc[UR6][R12.64+0x48] ;  /* 0x000048060c153981 */ /* 0x000ea8000c1e1900 */
[----:B------:R-:W2:Y:S01]  /*06b0*/  @P4 LDG.E R25, desc[UR6][R12.64+0x54] ;  /* 0x000054060c194981 */ /* 0x000ea2000c1e1900 */
[----:B------:R-:W-:Y:S02]  /*06c0*/  @P4 LOP3.LUT R0, R0, R29, RZ, 0x3c, !PT ;  /* 0x0000001d00004212 */ /* 0x000fe400078e3cff */
[----:B------:R-:W-:-:S02]  /*06d0*/  @P3 LOP3.LUT R3, R3, R24, RZ, 0x3c, !PT ;  /* 0x0000001803033212 */ /* 0x000fc400078e3cff */
        /* <DEDUP_REMOVED lines=9> */
[----:B--2---:R-:W-:-:S03]  /*0770*/  @P3 LOP3.LUT R2, R2, R21, RZ, 0x3c, !PT ;  /* 0x0000001502023212 */ /* 0x004fc600078e3cff */
[----:B------:R-:W2:Y:S01]  /*0780*/  @P5 LDG.E R21, desc[UR6][R12.64+0x68] ;  /* 0x000068060c155981 */ /* 0x000ea2000c1e1900 */
[----:B------:R-:W-:-:S03]  /*0790*/  @P4 LOP3.LUT R4, R4, R25, RZ, 0x3c, !PT ;  /* 0x0000001904044212 */ /* 0x000fc600078e3cff */
[----:B------:R-:W2:Y:S01]  /*07a0*/  @P5 LDG.E R25, desc[UR6][R12.64+0x70] ;  /* 0x000070060c195981 */ /* 0x000ea2000c1e1900 */
[----:B------:R-:W-:Y:S02]  /*07b0*/  LOP3.LUT P0, RZ, R23, 0x80, RZ, 0xc0, !PT ;  /* 0x0000008017ff7812 */ /* 0x000fe4000780c0ff */
[----:B------:R-:W-:Y:S02]  /*07c0*/  @P4 LOP3.LUT R3, R3, R24, RZ, 0x3c, !PT ;  /* 0x0000001803034212 */ /* 0x000fe400078e3cff */
[----:B------:R-:W-:Y:S02]  /*07d0*/  @P6 LOP3.LUT R0, R0, R27, RZ, 0x3c, !PT ;  /* 0x0000001b00006212 */ /* 0x000fe400078e3cff */
[----:B------:R-:W2:Y:S07]  /*07e0*/  @P6 LDG.E R27, desc[UR6][R12.64+0x7c] ;  /* 0x00007c060c1b6981 */ /* 0x000eae000c1e1900 */
[----:B------:R-:W2:Y:S04]  /*07f0*/  @P0 LDG.E R29, desc[UR6][R12.64+0x8c] ;  /* 0x00008c060c1d0981 */ /* 0x000ea8000c1e1900 */
[----:B------:R-:W2:Y:S04]  /*0800*/  @P0 LDG.E R24, desc[UR6][R12.64+0x94] ;  /* 0x000094060c180981 */ /* 0x000ea8000c1e1900 */
        /* <DEDUP_REMOVED lines=11> */
[----:B------:R-:W-:Y:S02]  /*08c0*/  @P6 LOP3.LUT R4, R4, R27, RZ, 0x3c, !PT ;  /* 0x0000001b04046212 */ /* 0x000fe400078e3cff */
[----:B------:R-:W-:Y:S02]  /*08d0*/  @P0 LOP3.LUT R0, R0, R29, RZ, 0x3c, !PT ;  /* 0x0000001d00000212 */ /* 0x000fe400078e3cff */
[----:B---3--:R-:W-:Y:S02]  /*08e0*/  @P6 LOP3.LUT R2, R2, R19, RZ, 0x3c, !PT ;  /* 0x0000001302026212 */ /* 0x008fe400078e3cff */
[----:B----4-:R-:W-:Y:S02]  /*08f0*/  @P6 LOP3.LUT R5, R5, R20, RZ, 0x3c, !PT ;  /* 0x0000001405056212 */ /* 0x010fe400078e3cff */
[----:B------:R-:W-:Y:S02]  /*0900*/  @P6 LOP3.LUT R3, R3, R22, RZ, 0x3c, !PT ;  /* 0x0000001603036212 */ /* 0x000fe400078e3cff */
[----:B------:R-:W-:-:S02]  /*0910*/  @P0 LOP3.LUT R5, R5, R24, RZ, 0x3c, !PT ;  /* 0x0000001805050212 */ /* 0x000fc400078e3cff */
[----:B--2---:R-:W-:Y:S02]  /*0920*/  @P0 LOP3.LUT R4, R4, R21, RZ, 0x3c, !PT ;  /* 0x0000001504040212 */ /* 0x004fe400078e3cff */
[----:B------:R-:W-:Y:S02]  /*0930*/  @P0 LOP3.LUT R3, R3, R26, RZ, 0x3c, !PT ;  /* 0x0000001a03030212 */ /* 0x000fe400078e3cff */
[----:B------:R-:W-:Y:S02]  /*0940*/  @P0 LOP3.LUT R2, R2, R25, RZ, 0x3c, !PT ;  /* 0x0000001902020212 */ /* 0x000fe400078e3cff */
[----:B------:R-:W-:-:S13]  /*0950*/  R2P PR, R23.B1, 0x7f ;  /* 0x0000007f17007804 */ /* 0x000fda0000001000 */
[----:B------:R-:W2:Y:S04]  /*0960*/  @P0 LDG.E R19, desc[UR6][R12.64+0xa0] ;  /* 0x0000a0060c130981 */ /* 0x000ea8000c1e1900 */
[----:B------:R-:W3:Y:S04]  /*0970*/  @P0 LDG.E R24, desc[UR6][R12.64+0xb0] ;  /* 0x0000b0060c180981 */ /* 0x000ee8000c1e1900 */
[----:B------:R-:W4:Y:S04]  /*0980*/  @P1 LDG.E R21, desc[UR6][R12.64+0xb4] ;  /* 0x0000b4060c151981 */ /* 0x000f28000c1e1900 */
[----:B------:R-:W4:Y:S04]  /*0990*/  @P1 LDG.E R20, desc[UR6][R12.64+0xc4] ;  /* 0x0000c4060c141981 */ /* 0x000f28000c1e1900 */
[----:B------:R-:W4:Y:S04]  /*09a0*/  @P2 LDG.E R25, desc[UR6][R12.64+0xc8] ;  /* 0x0000c8060c192981 */ /* 0x000f28000c1e1900 */
[----:B------:R-:W4:Y:S04]  /*09b0*/  @P3 LDG.E R27, desc[UR6][R12.64+0xdc] ;  /* 0x0000dc060c1b3981 */ /* 0x000f28000c1e1900 */
[----:B------:R-:W4:Y:S04]  /*09c0*/  @P2 LDG.E R22, desc[UR6][R12.64+0xd8] ;  /* 0x0000d8060c162981 */ /* 0x000f28000c1e1900 */
[----:B------:R-:W4:Y:S04]  /*09d0*/  @P3 LDG.E R26, desc[UR6][R12.64+0xec] ;  /* 0x0000ec060c1a3981 */ /* 0x000f28000c1e1900 */
[----:B------:R-:W4:Y:S01]  /*09e0*/  @P4 LDG.E R29, desc[UR6][R12.64+0xf0] ;  /* 0x0000f0060c1d4981 */ /* 0x000f22000c1e1900 */
[----:B--2---:R-:W-:-:S03]  /*09f0*/  @P0 LOP3.LUT R0, R0, R19, RZ, 0x3c, !PT ;  /* 0x0000001300000212 */ /* 0x004fc600078e3cff */
[----:B------:R-:W2:Y:S01]  /*0a00*/  @P1 LDG.E R19, desc[UR6][R12.64+0xb8] ;  /* 0x0000b8060c131981 */ /* 0x000ea2000c1e1900 */
[----:B---3--:R-:W-:-:S03]  /*0a10*/  @P0 LOP3.LUT R3, R3, R24, RZ, 0x3c, !PT ;  /* 0x0000001803030212 */ /* 0x008fc600078e3cff */
[----:B------:R-:W3:Y:S01]  /*0a20*/  @P0 LDG.E R24, desc[UR6][R12.64+0xa8] ;  /* 0x0000a8060c180981 */ /* 0x000ee2000c1e1900 */
[----:B----4-:R-:W-:-:S03]  /*0a30*/  @P1 LOP3.LUT R0, R0, R21, RZ, 0x3c, !PT ;  /* 0x0000001500001212 */ /* 0x010fc600078e3cff */
[----:B------:R-:W4:Y:S01]  /*0a40*/  @P0 LDG.E R21, desc[UR6][R12.64+0xa4] ;  /* 0x0000a4060c150981 */ /* 0x000f22000c1e1900 */
[----:B------:R-:W-:-:S03]  /*0a50*/  @P1 LOP3.LUT R3, R3, R20, RZ, 0x3c, !PT ;  /* 0x0000001403031212 */ /* 0x000fc600078e3cff */
[----:B------:R-:W2:Y:S01]  /*0a60*/  @P4 LDG.E R20, desc[UR6][R12.64+0x100] ;  /* 0x000100060c144981 */ /* 0x000ea2000c1e1900 */
[----:B------:R-:W-:-:S03]  /*0a70*/  @P2 LOP3.LUT R0, R0, R25, RZ, 0x3c, !PT ;  /* 0x0000001900002212 */ /* 0x000fc600078e3cff */
[----:B------:R-:W2:Y:S01]  /*0a80*/  @P0 LDG.E R25, desc[UR6][R12.64+0xac] ;  /* 0x0000ac060c190981 */ /* 0x000ea2000c1e1900 */
[----:B------:R-:W-:-:S03]  /*0a90*/  @P3 LOP3.LUT R0, R0, R27, RZ, 0x3c, !PT ;  /* 0x0000001b00003212 */ /* 0x000fc600078e3cff */
[----:B------:R-:W2:Y:S01]  /*0aa0*/  @P5 LDG.E R27, desc[UR6][R12.64+0x104] ;  /* 0x000104060c1b5981 */ /* 0x000ea2000c1e1900 */
[----:B------:R-:W-:-:S03]  /*0ab0*/  @P2 LOP3.LUT R3, R3, R22, RZ, 0x3c, !PT ;  /* 0x0000001603032212 */ /* 0x000fc600078e3cff */
[----:B------:R-:W2:Y:S01]  /*0ac0*/  @P2 LDG.E R22, desc[UR6][R12.64+0xd0] ;  /* 0x0000d0060c162981 */ /* 0x000ea2000c1e1900 */
[----:B------:R-:W-:Y:S02]  /*0ad0*/  @P3 LOP3.LUT R3, R3, R26, RZ, 0x3c, !PT ;  /* 0x0000001a03033212 */ /* 0x000fe400078e3cff */
[----:B------:R-:W-:Y:S02]  /*0ae0*/  @P4 LOP3.LUT R0, R0, R29, RZ, 0x3c, !PT ;  /* 0x0000001d00004212 */ /* 0x000fe400078e3cff */
[----:B---3--:R-:W-:Y:S02]  /*0af0*/  @P0 LOP3.LUT R5, R5, R24, RZ, 0x3c, !PT ;  /* 0x0000001805050212 */ /* 0x008fe400078e3cff */
[----:B------:R-:W3:Y:S01]  /*0b00*/  @P5 LDG.E R24, desc[UR6][R12.64+0x114] ;  /* 0x000114060c185981 */ /* 0x000ee2000c1e1900 */
[----:B----4-:R-:W-:-:S03]  /*0b10*/  @P0 LOP3.LUT R4, R4, R21, RZ, 0x3c, !PT ;  /* 0x0000001504040212 */ /* 0x010fc600078e3cff */
[----:B------:R-:W4:Y:S01]  /*0b20*/  @P1 LDG.E R21, desc[UR6][R12.64+0xc0] ;  /* 0x0000c0060c151981 */ /* 0x000f22000c1e1900 */
[----:B--2---:R-:W-:-:S03]  /*0b30*/  @P4 LOP3.LUT R3, R3, R20, RZ, 0x3c, !PT ;  /* 0x0000001403034212 */ /* 0x004fc600078e3cff */
[----:B------:R-:W2:Y:S01]  /*0b40*/  @P1 LDG.E R20, desc[UR6][R12.64+0xbc] ;  /* 0x0000bc060c141981 */ /* 0x000ea2000c1e1900 */
[----:B------:R-:W-:Y:S02]  /*0b50*/  @P0 LOP3.LUT R2, R2, R25, RZ, 0x3c, !PT ;  /* 0x0000001902020212 */ /* 0x000fe400078e3cff */
[----:B------:R-:W-:Y:S01]  /*0b60*/  LOP3.LUT P0, RZ, R23, 0x8000, RZ, 0xc0, !PT ;  /* 0x0000800017ff7812 */ /* 0x000fe2000780c0ff */
[----:B------:R-:W3:Y:S01]  /*0b70*/  @P2 LDG.E R25, desc[UR6][R12.64+0xd4] ;  /* 0x0000d4060c192981 */ /* 0x000ee2000c1e1900 */
[----:B------:R-:W-:-:S03]  /*0b80*/  @P5 LOP3.LUT R0, R0, R27, RZ, 0x3c, !PT ;  /* 0x0000001b00005212 */ /* 0x000fc600078e3cff */
[----:B------:R-:W3:Y:S01]  /*0b90*/  @P2 LDG.E R23, desc[UR6][R12.64+0xcc] ;  /* 0x0000cc060c172981 */ /* 0x000ee2000c1e1900 */
[----:B------:R-:W-:-:S03]  /*0ba0*/  @P1 LOP3.LUT R4, R4, R19, RZ, 0x3c, !PT ;  /* 0x0000001304041212 */ /* 0x000fc600078e3cff */
[----:B------:R-:W3:Y:S04]  /*0bb0*/  @P6 LDG.E R27, desc[UR6][R12.64+0x118] ;  /* 0x000118060c1b6981 */ /* 0x000ee8000c1e1900 */
[----:B------:R-:W3:Y:S04]  /*0bc0*/  @P3 LDG.E R19, desc[UR6][R12.64+0xe0] ;  /* 0x0000e0060c133981 */ /* 0x000ee8000c1e1900 */
[----:B------:R-:W3:Y:S01]  /*0bd0*/  @P0 LDG.E R26, desc[UR6][R12.64+0x13c] ;  /* 0x00013c060c1a0981 */ /* 0x000ee2000c1e1900 */
[----:B----4-:R-:W-:-:S03]  /*0be0*/  @P1 LOP3.LUT R2, R2, R21, RZ, 0x3c, !PT ;  /* 0x0000001502021212 */ /* 0x010fc600078e3cff */
[----:B------:R-:W4:Y:S01]  /*0bf0*/  @P3 LDG.E R21, desc[UR6][R12.64+0xe8] ;  /* 0x0000e8060c153981 */ /* 0x000f22000c1e1900 */
[----:B--2---:R-:W-:-:S03]  /*0c00*/  @P1 LOP3.LUT R5, R5, R20, RZ, 0x3c, !PT ;  /* 0x0000001405051212 */ /* 0x004fc600078e3cff */
[----:B------:R-:W2:Y:S01]  /*0c10*/  @P3 LDG.E R20, desc[UR6][R12.64+0xe4] ;  /* 0x0000e4060c143981 */ /* 0x000ea2000c1e1900 */
[----:B------:R-:W-:Y:S02]  /*0c20*/  @P2 LOP3.LUT R5, R5, R22, RZ, 0x3c, !PT ;  /* 0x0000001605052212 */ /* 0x000fe400078e3cff */
[----:B---3--:R-:W-:Y:S01]  /*0c30*/  @P2 LOP3.LUT R2, R2, R25, RZ, 0x3c, !PT ;  /* 0x0000001902022212 */ /* 0x008fe200078e3cff */
[----:B------:R-:W3:Y:S01]  /*0c40*/  @P4 LDG.E R22, desc[UR6][R12.64+0xf8] ;  /* 0x0000f8060c164981 */ /* 0x000ee2000c1e1900 */
[----:B------:R-:W-:-:S03]  /*0c50*/  @P2 LOP3.LUT R4, R4, R23, RZ, 0x3c, !PT ;  /* 0x0000001704042212 */ /* 0x000fc600078e3cff */
[----:B------:R-:W3:Y:S01]  /*0c60*/  @P4 LDG.E R23, desc[UR6][R12.64+0xf4] ;  /* 0x0000f4060c174981 */ /* 0x000ee2000c1e1900 */
[----:B------:R-:W-:-:S03]  /*0c70*/  @P5 LOP3.LUT R3, R3, R24, RZ, 0x3c, !PT ;  /* 0x0000001803035212 */ /* 0x000fc600078e3cff */
[----:B------:R-:W3:Y:S01]  /*0c80*/  @P4 LDG.E R25, desc[UR6][R12.64+0xfc] ;  /* 0x0000fc060c194981 */ /* 0x000ee2000c1e1900 */
[----:B------:R-:W-:Y:S02]  /*0c90*/  @P6 LOP3.LUT R0, R0, R27, RZ, 0x3c, !PT ;  /* 0x0000001b00006212 */ /* 0x000fe400078e3cff */
[----:B------:R-:W-:Y:S01]  /*0ca0*/  @P3 LOP3.LUT R4, R4, R19, RZ, 0x3c, !PT ;  /* 0x0000001304043212 */ /* 0x000fe200078e3cff */
[----:B------:R-:W3:Y:S04]  /*0cb0*/  @P0 LDG.E R27, desc[UR6][R12.64+0x12c] ;  /* 0x00012c060c1b0981 */ /* 0x000ee8000c1e1900 */
[----:B------:R-:W3:Y:S04]  /*0cc0*/  @P6 LDG.E R24, desc[UR6][R12.64+0x128] ;  /* 0x000128060c186981 */ /* 0x000ee8000c1e1900 */
[----:B------:R-:W3:Y:S01]  /*0cd0*/  @P5 LDG.E R19, desc[UR6][R12.64+0x108] ;  /* 0x000108060c135981 */ /* 0x000ee2000c1e1900 */
[----:B----4-:R-:W-:-:S03]  /*0ce0*/  @P3 LOP3.LUT R2, R2, R21, RZ, 0x3c, !PT ;  /* 0x0000001502023212 */ /* 0x010fc600078e3cff */
[----:B------:R-:W4:Y:S01]  /*0cf0*/  @P5 LDG.E R21, desc[UR6][R12.64+0x110] ;  /* 0x000110060c155981 */ /* 0x000f22000c1e1900 */
[----:B--2---:R-:W-:-:S03]  /*0d00*/  @P3 LOP3.LUT R5, R5, R20, RZ, 0x3c, !PT ;  /* 0x0000001405053212 */ /* 0x004fc600078e3cff */
[----:B------:R-:W2:Y:S01]  /*0d10*/  @P5 LDG.E R20, desc[UR6][R12.64+0x10c] ;  /* 0x00010c060c145981 */ /* 0x000ea2000c1e1900 */
[----:B---3--:R-:W-:-:S03]  /*0d20*/  @P4 LOP3.LUT R5, R5, R22, RZ, 0x3c, !PT ;  /* 0x0000001605054212 */ /* 0x008fc600078e3cff */
[----:B------:R-:W3:Y:S01]  /*0d30*/  @P6 LDG.E R22, desc[UR6][R12.64+0x120] ;  /* 0x000120060c166981 */ /* 0x000ee2000c1e1900 */
[----:B------:R-:W-:-:S03]  /*0d40*/  @P4 LOP3.LUT R4, R4, R23, RZ, 0x3c, !PT ;  /* 0x0000001704044212 */ /* 0x000fc600078e3cff */
        /* <DEDUP_REMOVED lines=9> */
[----:B------:R-:W-:-:S04]  /*0de0*/  UIADD3 UR4, UPT, UPT, UR4, 0x10, URZ ;  /* 0x0000001004047890 */ /* 0x000fc8000fffe0ff */
[----:B------:R-:W-:Y:S01]  /*0df0*/  UISETP.NE.AND UP0, UPT, UR4, 0x20, UPT ;  /* 0x000000200400788c */ /* 0x000fe2000bf05270 */
[----:B------:R-:W-:Y:S02]  /*0e00*/  @P0 LOP3.LUT R3, R3, R26, RZ, 0x3c, !PT ;  /* 0x0000001a03030212 */ /* 0x000fe400078e3cff */
[----:B----4-:R-:W-:Y:S02]  /*0e10*/  @P5 LOP3.LUT R2, R2, R21, RZ, 0x3c, !PT ;  /* 0x0000001502025212 */ /* 0x010fe400078e3cff */
[----:B--2---:R-:W-:-:S04]  /*0e20*/  @P5 LOP3.LUT R5, R5, R20, RZ, 0x3c, !PT ;  /* 0x0000001405055212 */ /* 0x004fc800078e3cff */
[----:B---3--:R-:W-:Y:S02]  /*0e30*/  @P6 LOP3.LUT R5, R5, R22, RZ, 0x3c, !PT ;  /* 0x0000001605056212 */ /* 0x008fe400078e3cff */
[----:B------:R-:W-:Y:S02]  /*0e40*/  @P6 LOP3.LUT R4, R4, R23, RZ, 0x3c, !PT ;  /* 0x0000001704046212 */ /* 0x000fe400078e3cff */
[----:B------:R-:W-:-:S04]  /*0e50*/  @P6 LOP3.LUT R2, R2, R25, RZ, 0x3c, !PT ;  /* 0x0000001902026212 */ /* 0x000fc800078e3cff */
[----:B------:R-:W-:Y:S02]  /*0e60*/  @P0 LOP3.LUT R2, R2, R27, RZ, 0x3c, !PT ;  /* 0x0000001b02020212 */ /* 0x000fe400078e3cff */
[----:B------:R-:W-:Y:S02]  /*0e70*/  @P0 LOP3.LUT R5, R5, R24, RZ, 0x3c, !PT ;  /* 0x0000001805050212 */ /* 0x000fe400078e3cff */
[----:B------:R-:W-:Y:S01]  /*0e80*/  @P0 LOP3.LUT R4, R4, R19, RZ, 0x3c, !PT ;  /* 0x0000001304040212 */ /* 0x000fe200078e3cff */
[----:B------:R-:W-:Y:S06]  /*0e90*/  BRA.U UP0, `(.L_x_11) ;  /* 0xfffffff500487547 */ /* 0x000fec000b83ffff */
[----:B------:R-:W-:-:S05]  /*0ea0*/  VIADD R9, R9, 0x1 ;  /* 0x0000000109097836 */ /* 0x000fca0000000000 */
[----:B------:R-:W-:-:S13]  /*0eb0*/  ISETP.NE.AND P0, PT, R9, 0x5, PT ;  /* 0x000000050900780c */ /* 0x000fda0003f05270 */
[----:B------:R-:W-:Y:S05]  /*0ec0*/  @P0 BRA `(.L_x_12) ;  /* 0xfffffff400300947 */ /* 0x000fea000383ffff */
[----:B------:R-:W-:Y:S01]  /*0ed0*/  LOP3.LUT R9, R17, 0x3, RZ, 0xc0, !PT ;  /* 0x0000000311097812 */ /* 0x000fe200078ec0ff */
[----:B------:R0:W-:Y:S03]  /*0ee0*/  STL [R1+0x4], R0 ;  /* 0x0000040001007387 */ /* 0x0001e60000100800 */
[----:B------:R-:W-:Y:S01]  /*0ef0*/  ISETP.NE.U32.AND P0, PT, R9, 0x1, PT ;  /* 0x000000010900780c */ /* 0x000fe20003f05070 */
[----:B------:R0:W-:Y:S03]  /*0f00*/  STL.64 [R1+0x8], R4 ;  /* 0x0000080401007387 */ /* 0x0001e60000100a00 */
[----:B------:R-:W-:Y:S01]  /*0f10*/  ISETP.NE.AND.EX P0, PT, RZ, RZ, PT, P0 ;  /* 0x000000ffff00720c */ /* 0x000fe20003f05300 */
[----:B------:R0:W-:-:S12]  /*0f20*/  STL.64 [R1+0x10], R2 ;  /* 0x0000100201007387 */ /* 0x0001d80000100a00 */
[----:B0-----:R-:W-:Y:S05]  /*0f30*/  @!P0 BRA `(.L_x_10) ;  /* 0x0000001800088947 */ /* 0x001fea0003800000 */
[----:B------:R-:W-:Y:S01]  /*0f40*/  UMOV UR4, URZ ;  /* 0x000000ff00047c82 */ /* 0x000fe20008000000 */
[----:B------:R-:W-:Y:S01]  /*0f50*/  UMOV UR5, URZ ;  /* 0x000000ff00057c82 */ /* 0x000fe20008000000 */
[----:B------:R-:W-:Y:S02]  /*0f60*/  IMAD.MOV.U32 R0, RZ, RZ, RZ ;  /* 0x000000ffff007224 */ /* 0x000fe400078e00ff */
[----:B------:R-:W-:Y:S02]  /*0f70*/  IMAD.MOV.U32 R9, RZ, RZ, RZ ;  /* 0x000000ffff097224 */ /* 0x000fe400078e00ff */
[----:B------:R-:W-:Y:S02]  /*0f80*/  IMAD.U32 R3, RZ, RZ, UR4 ;  /* 0x00000004ff037e24 */ /* 0x000fe4000f8e00ff */
[----:B------:R-:W-:Y:S02]  /*0f90*/  IMAD.U32 R2, RZ, RZ, UR5 ;  /* 0x00000005ff027e24 */ /* 0x000fe4000f8e00ff */
[----:B------:R-:W-:-:S02]  /*0fa0*/  IMAD.U32 R5, RZ, RZ, UR4 ;  /* 0x00000004ff057e24 */ /* 0x000fc4000f8e00ff */
[----:B------:R-:W-:-:S07]  /*0fb0*/  IMAD.U32 R4, RZ, RZ, UR5 ;  /* 0x00000005ff047e24 */ /* 0x000fce000f8e00ff */
.L_x_14:
[----:B------:R-:W-:-:S06]  /*0fc0*/  IMAD R18, R9, 0x4, R8 ;  /* 0x0000000409127824 */ /* 0x000fcc00078e0208 */
[----:B------:R-:W5:Y:S01]  /*0fd0*/  LDL R18, [R18+0x4] ;  /* 0x0000040012127983 */ /* 0x000f620000100800 */
[----:B------:R-:W-:-:S05]  /*0fe0*/  UMOV UR4, URZ ;  /* 0x000000ff00047c82 */ /* 0x000fca0008000000 */
.L_x_13:
        /* <DEDUP_REMOVED lines=8> */
[----:B------:R-:W2:Y:S04]  /*1070*/  @!P0 LDG.E R19, desc[UR6][R12.64] ;  /* 0x000000060c138981 */ /* 0x000ea8000c1e1900 */
[----:B------:R-:W3:Y:S04]  /*1080*/  @!P0 LDG.E R20, desc[UR6][R12.64+0x10] ;  /* 0x000010060c148981 */ /* 0x000ee8000c1e1900 */
[----:B------:R-:W4:Y:S04]  /*1090*/  @P1 LDG.E R21, desc[UR6][R12.64+0x14] ;  /* 0x000014060c151981 */ /* 0x000f28000c1e1900 */
[----:B------:R-:W4:Y:S04]  /*10a0*/  @P2 LDG.E R25, desc[UR6][R12.64+0x28] ;  /* 0x000028060c192981 */ /* 0x000f28000c1e1900 */
[----:B------:R-:W4:Y:S04]  /*10b0*/  @P1 LDG.E R22, desc[UR6][R12.64+0x24] ;  /* 0x000024060c161981 */ /* 0x000f28000c1e1900 */
[----:B------:R-:W4:Y:S04]  /*10c0*/  @P2 LDG.E R24, desc[UR6][R12.64+0x38] ;  /* 0x000038060c182981 */ /* 0x000f28000c1e1900 */
[----:B------:R-:W4:Y:S04]  /*10d0*/  @P3 LDG.E R27, desc[UR6][R12.64+0x3c] ;  /* 0x00003c060c1b3981 */ /* 0x000f28000c1e1900 */
[----:B------:R-:W4:Y:S01]  /*10e0*/  @P4 LDG.E R29, desc[UR6][R12.64+0x50] ;  /* 0x000050060c1d4981 */ /* 0x000f22000c1e1900 */
[----:B--2---:R-:W-:-:S03]  /*10f0*/  @!P0 LOP3.LUT R0, R0, R19, RZ, 0x3c, !PT ;  /* 0x0000001300008212 */ /* 0x004fc600078e3cff */
[----:B------:R-:W2:Y:S01]  /*1100*/  @!P0 LDG.E R19, desc[UR6][R12.64+0x4] ;  /* 0x000004060c138981 */ /* 0x000ea2000c1e1900 */
[----:B---3--:R-:W-:-:S03]  /*1110*/  @!P0 LOP3.LUT R3, R3, R20, RZ, 0x3c, !PT ;  /* 0x0000001403038212 */ /* 0x008fc600078e3cff */
[----:B------:R-:W3:Y:S01]  /*1120*/  @!P0 LDG.E R20, desc[UR6][R12.64+0x8] ;  /* 0x000008060c148981 */ /* 0x000ee2000c1e1900 */
[----:B----4-:R-:W-:-:S03]  /*1130*/  @P1 LOP3.LUT R0, R0, R21, RZ, 0x3c, !PT ;  /* 0x0000001500001212 */ /* 0x010fc600078e3cff */
[----:B------:R-:W4:Y:S01]  /*1140*/  @!P0 LDG.E R21, desc[UR6][R12.64+0xc] ;  /* 0x00000c060c158981 */ /* 0x000f22000c1e1900 */
[----:B------:R-:W-:-:S03]  /*1150*/  @P2 LOP3.LUT R0, R0, R25, RZ, 0x3c, !PT ;  /* 0x0000001900002212 */ /* 0x000fc600078e3cff */
[----:B------:R-:W4:Y:S01]  /*1160*/  @P1 LDG.E R25, desc[UR6][R12.64+0x18] ;  /* 0x000018060c191981 */ /* 0x000f22000c1e1900 */
[----:B------:R-:W-:-:S03]  /*1170*/  @P1 LOP3.LUT R3, R3, R22, RZ, 0x3c, !PT ;  /* 0x0000001603031212 */ /* 0x000fc600078e3cff */
[----:B------:R-:W4:Y:S01]  /*1180*/  @P2 LDG.E R22, desc[UR6][R12.64+0x30] ;  /* 0x000030060c162981 */ /* 0x000f22000c1e1900 */
[----:B--2---:R-:W-:-:S03]  /*1190*/  @!P0 LOP3.LUT R4, R4, R19, RZ, 0x3c, !PT ;  /* 0x0000001304048212 */ /* 0x004fc600078e3cff */
[----:B------:R-:W2:Y:S01]  /*11a0*/  @P1 LDG.E R19, desc[UR6][R12.64+0x20] ;  /* 0x000020060c131981 */ /* 0x000ea2000c1e1900 */
[----:B---3--:R-:W-:-:S03]  /*11b0*/  @!P0 LOP3.LUT R5, R5, R20, RZ, 0x3c, !PT ;  /* 0x0000001405058212 */ /* 0x008fc600078e3cff */
[----:B------:R-:W3:Y:S01]  /*11c0*/  @P1 LDG.E R20, desc[UR6][R12.64+0x1c] ;  /* 0x00001c060c141981 */ /* 0x000ee2000c1e1900 */
[----:B----4-:R-:W-:-:S03]  /*11d0*/  @!P0 LOP3.LUT R2, R2, R21, RZ, 0x3c, !PT ;  /* 0x0000001502028212 */ /* 0x010fc600078e3cff */
[----:B------:R-:W4:Y:S01]  /*11e0*/  @P2 LDG.E R21, desc[UR6][R12.64+0x2c] ;  /* 0x00002c060c152981 */ /* 0x000f22000c1e1900 */
[----:B------:R-:W-:-:S03]  /*11f0*/  @P1 LOP3.LUT R4, R4, R25, RZ, 0x3c, !PT ;  /* 0x0000001904041212 */ /* 0x000fc600078e3cff */
[----:B------:R-:W4:Y:S01]  /*1200*/  @P2 LDG.E R25, desc[UR6][R12.64+0x34] ;  /* 0x000034060c192981 */ /* 0x000f22000c1e1900 */
[----:B------:R-:W-:-:S03]  /*1210*/  @P2 LOP3.LUT R3, R3, R24, RZ, 0x3c, !PT ;  /* 0x0000001803032212 */ /* 0x000fc600078e3cff */
[----:B------:R-:W4:Y:S01]  /*1220*/  @P3 LDG.E R24, desc[UR6][R12.64+0x4c] ;  /* 0x00004c060c183981 */ /* 0x000f22000c1e1900 */
[----:B------:R-:W-:-:S03]  /*1230*/  @P3 LOP3.LUT R0, R0, R27, RZ, 0x3c, !PT ;  /* 0x0000001b00003212 */ /* 0x000fc600078e3cff */
[----:B------:R-:W4:Y:S01]  /*1240*/  @P5 LDG.E R27, desc[UR6][R12.64+0x64] ;  /* 0x000064060c1b5981 */ /* 0x000f22000c1e1900 */
[----:B--2---:R-:W-:-:S03]  /*1250*/  @P1 LOP3.LUT R2, R2, R19, RZ, 0x3c, !PT ;  /* 0x0000001302021212 */ /* 0x004fc600078e3cff */
[----:B------:R-:W2:Y:S01]  /*1260*/  @P3 LDG.E R19, desc[UR6][R12.64+0x40] ;  /* 0x000040060c133981 */ /* 0x000ea2000c1e1900 */
[----:B---3--:R-:W-:-:S03]  /*1270*/  @P1 LOP3.LUT R5, R5, R20, RZ, 0x3c, !PT ;  /* 0x0000001405051212 */ /* 0x008fc600078e3cff */
[----:B------:R-:W3:Y:S01]  /*1280*/  @P3 LDG.E R20, desc[UR6][R12.64+0x44] ;  /* 0x000044060c143981 */ /* 0x000ee2000c1e1900 */
[----:B------:R-:W-:-:S03]  /*1290*/  @P2 LOP3.LUT R5, R5, R22, RZ, 0x3c, !PT ;  /* 0x0000001605052212 */ /* 0x000fc600078e3cff */
[----:B------:R-:W3:Y:S01]  /*12a0*/  @P4 LDG.E R22, desc[UR6][R12.64+0x58] ;  /* 0x000058060c164981 */ /* 0x000ee2000c1e1900 */
[----:B----4-:R-:W-:Y:S02]  /*12b0*/  @P2 LOP3.LUT R4, R4, R21, RZ, 0x3c, !PT ;  /* 0x0000001504042212 */ /* 0x010fe400078e3cff */
[----:B------:R-:W-:Y:S01]  /*12c0*/  @P2 LOP3.LUT R2, R2, R25, RZ, 0x3c, !PT ;  /* 0x0000001902022212 */ /* 0x000fe200078e3cff */
[----:B------:R-:W4:Y:S04]  /*12d0*/  @P3 LDG.E R21, desc[UR6][R12.64+0x48] ;  /* 0x000048060c153981 */ /* 0x000f28000c1e1900 */
[----:B------:R-:W4:Y:S01]  /*12e0*/  @P4 LDG.E R25, desc[UR6][R12.64+0x54] ;  /* 0x000054060c194981 */ /* 0x000f22000c1e1900 */
[----:B------:R-:W-:Y:S02]  /*12f0*/  @P4 LOP3.LUT R0, R0, R29, RZ, 0x3c, !PT ;  /* 0x0000001d00004212 */ /* 0x000fe400078e3cff */
[----:B------:R-:W-:-:S02]  /*1300*/  @P3 LOP3.LUT R3, R3, R24, RZ, 0x3c, !PT ;  /* 0x0000001803033212 */ /* 0x000fc400078e3cff */
        /* <DEDUP_REMOVED lines=9> */
[----:B----4-:R-:W-:-:S03]  /*13a0*/  @P3 LOP3.LUT R2, R2, R21, RZ, 0x3c, !PT ;  /* 0x0000001502023212 */ /* 0x010fc600078e3cff */
[----:B------:R-:W4:Y:S01]  /*13b0*/  @P5 LDG.E R21, desc[UR6][R12.64+0x68] ;  /* 0x000068060c155981 */ /* 0x000f22000c1e1900 */
[----:B------:R-:W-:-:S03]  /*13c0*/  @P4 LOP3.LUT R4, R4, R25, RZ, 0x3c, !PT ;  /* 0x0000001904044212 */ /* 0x000fc600078e3cff */
[----:B------:R-:W4:Y:S01]  /*13d0*/  @P5 LDG.E R25, desc[UR6][R12.64+0x70] ;  /* 0x000070060c195981 */ /* 0x000f22000c1e1900 */
[----:B------:R-:W-:Y:S02]  /*13e0*/  LOP3.LUT P0, RZ, R23, 0x80, RZ, 0xc0, !PT ;  /* 0x0000008017ff7812 */ /* 0x000fe4000780c0ff */
[----:B------:R-:W-:Y:S02]  /*13f0*/  @P4 LOP3.LUT R3, R3, R24, RZ, 0x3c, !PT ;  /* 0x0000001803034212 */ /* 0x000fe400078e3cff */
[----:B------:R-:W-:Y:S02]  /*1400*/  @P6 LOP3.LUT R0, R0, R27, RZ, 0x3c, !PT ;  /* 0x0000001b00006212 */ /* 0x000fe400078e3cff */
[----:B------:R-:W4:Y:S07]  /*1410*/  @P6 LDG.E R27, desc[UR6][R12.64+0x7c] ;  /* 0x00007c060c1b6981 */ /* 0x000f2e000c1e1900 */
[----:B------:R-:W4:Y:S04]  /*1420*/  @P0 LDG.E R29, desc[UR6][R12.64+0x8c] ;  /* 0x00008c060c1d0981 */ /* 0x000f28000c1e1900 */
[----:B------:R-:W4:Y:S04]  /*1430*/  @P0 LDG.E R24, desc[UR6][R12.64+0x94] ;  /* 0x000094060c180981 */ /* 0x000f28000c1e1900 */
        /* <DEDUP_REMOVED lines=11> */
[----:B------:R-:W-:Y:S02]  /*14f0*/  @P6 LOP3.LUT R4, R4, R27, RZ, 0x3c, !PT ;  /* 0x0000001b04046212 */ /* 0x000fe400078e3cff */
[----:B------:R-:W-:Y:S02]  /*1500*/  @P0 LOP3.LUT R0, R0, R29, RZ, 0x3c, !PT ;  /* 0x0000001d00000212 */ /* 0x000fe400078e3cff */
[----:B--2---:R-:W-:Y:S02]  /*1510*/  @P6 LOP3.LUT R2, R2, R19, RZ, 0x3c, !PT ;  /* 0x0000001302026212 */ /* 0x004fe400078e3cff */
[----:B---3--:R-:W-:Y:S02]  /*1520*/  @P6 LOP3.LUT R5, R5, R20, RZ, 0x3c, !PT ;  /* 0x0000001405056212 */ /* 0x008fe400078e3cff */
[----:B------:R-:W-:Y:S02]  /*1530*/  @P6 LOP3.LUT R3, R3, R22, RZ, 0x3c, !PT ;  /* 0x0000001603036212 */ /* 0x000fe400078e3cff */
[----:B------:R-:W-:-:S02]  /*1540*/  @P0 LOP3.LUT R5, R5, R24, RZ, 0x3c, !PT ;  /* 0x0000001805050212 */ /* 0x000fc400078e3cff */
[----:B----4-:R-:W-:Y:S02]  /*1550*/  @P0 LOP3.LUT R4, R4, R21, RZ, 0x3c, !PT ;  /* 0x0000001504040212 */ /* 0x010fe400078e3cff */
        /* <DEDUP_REMOVED lines=96> */
[----:B0-----:R-:W-:Y:S05]  /*1b60*/  @P0 BRA `(.L_x_10) ;  /* 0x0000000800fc0947 */ /* 0x001fea0003800000 */
        /* <DEDUP_REMOVED lines=8> */
.L_x_16:
[----:B------:R-:W-:-:S06]  /*1bf0*/  IMAD R18, R9, 0x4, R8 ;  /* 0x0000000409127824 */ /* 0x000fcc00078e0208 */
[----:B------:R-:W5:Y:S01]  /*1c00*/  LDL R18, [R18+0x4] ;  /* 0x0000040012127983 */ /* 0x000f620000100800 */
[----:B------:R-:W-:-:S05]  /*1c10*/  UMOV UR4, URZ ;  /* 0x000000ff00047c82 */ /* 0x000fca0008000000 */
.L_x_15:
        /* <DEDUP_REMOVED lines=177> */
[----:B------:R0:W-:Y:S04]  /*2730*/  STL [R1+0x4], R0 ;  /* 0x0000040001007387 */ /* 0x0001e80000100800 */
[----:B------:R0:W-:Y:S04]  /*2740*/  STL.64 [R1+0x8], R4 ;  /* 0x0000080401007387 */ /* 0x0001e80000100a00 */
[----:B------:R0:W-:Y:S02]  /*2750*/  STL.64 [R1+0x10], R2 ;  /* 0x0000100201007387 */ /* 0x0001e40000100a00 */
.L_x_10:
[----:B------:R-:W-:Y:S05]  /*2760*/  BSYNC.RECONVERGENT B1 ;  /* 0x0000000000017941 */ /* 0x000fea0003800200 */
.L_x_9:
[----:B------:R-:W-:Y:S01]  /*2770*/  ISETP.GE.U32.AND P0, PT, R17, 0x4, PT ;  /* 0x000000041100780c */ /* 0x000fe20003f06070 */
[----:B------:R-:W-:Y:S01]  /*2780*/  VIADD R15, R15, 0x1 ;  /* 0x000000010f0f7836 */ /* 0x000fe20000000000 */
[--C-:B------:R-:W-:Y:S02]  /*2790*/  SHF.R.U64 R17, R17, 0x2, R16.reuse ;  /* 0x0000000211117819 */ /* 0x100fe40000001210 */
[----:B------:R-:W-:Y:S02]  /*27a0*/  ISETP.GE.U32.AND.EX P0, PT, R16, RZ, PT, P0 ;  /* 0x000000ff1000720c */ /* 0x000fe40003f06100 */
[----:B------:R-:W-:-:S11]  /*27b0*/  SHF.R.U32.HI R16, RZ, 0x2, R16 ;  /* 0x00000002ff107819 */ /* 0x000fd60000011610 */
[----:B------:R-:W-:Y:S05]  /*27c0*/  @P0 BRA `(.L_x_17) ;  /* 0xffffffd800c40947 */ /* 0x000fea000383ffff */
.L_x_8:
[----:B------:R-:W-:Y:S05]  /*27d0*/  BSYNC.RECONVERGENT B0 ;  /* 0x0000000000007941 */ /* 0x000fea0003800200 */
.L_x_7:
[----:B--2---:R-:W-:Y:S01]  /*27e0*/  ISETP.NE.U32.AND P0, PT, R6, RZ, PT ;  /* 0x000000ff0600720c */ /* 0x004fe20003f05070 */
[----:B------:R-:W-:Y:S03]  /*27f0*/  BSSY.RECONVERGENT B0, `(.L_x_18) ;  /* 0x0000259000007945 */ /* 0x000fe60003800200 */
[----:B------:R-:W-:-:S13]  /*2800*/  ISETP.NE.AND.EX P0, PT, R7, RZ, PT, P0 ;  /* 0x000000ff0700720c */ /* 0x000fda0003f05300 */
[----:B------:R-:W-:Y:S05]  /*2810*/  @!P0 BRA `(.L_x_19) ;  /* 0x0000002400588947 */ /* 0x000fea0003800000 */
[----:B------:R-:W-:Y:S02]  /*2820*/  IMAD.MOV.U32 R17, RZ, RZ, RZ ;  /* 0x000000ffff117224 */ /* 0x000fe400078e00ff */
[----:B------:R-:W-:Y:S02]  /*2830*/  IMAD.MOV.U32 R16, RZ, RZ, R6 ;  /* 0x000000ffff107224 */ /* 0x000fe400078e0006 */
[----:B------:R-:W-:-:S07]  /*2840*/  IMAD.MOV.U32 R15, RZ, RZ, R7 ;  /* 0x000000ffff0f7224 */ /* 0x000fce00078e0007 */
.L_x_28:
[----:B------:R-:W-:Y:S01]  /*2850*/  LOP3.LUT R9, R16, 0x3, RZ, 0xc0, !PT ;  /* 0x0000000310097812 */ /* 0x000fe200078ec0ff */
[----:B------:R-:W-:Y:S03]  /*2860*/  BSSY.RECONVERGENT B1, `(.L_x_20) ;  /* 0x000024b000017945 */ /* 0x000fe60003800200 */
[----:B------:R-:W-:-:S04]  /*2870*/  ISETP.NE.U32.AND P0, PT, R9, RZ, PT ;  /* 0x000000ff0900720c */ /* 0x000fc80003f05070 */
[----:B------:R-:W-:-:S13]  /*2880*/  ISETP.NE.AND.EX P0, PT, RZ, RZ, PT, P0 ;  /* 0x000000ffff00720c */ /* 0x000fda0003f05300 */
[----:B-1----:R-:W-:Y:S05]  /*2890*/  @!P0 BRA `(.L_x_21) ;  /* 0x00000024001c8947 */ /* 0x002fea0003800000 */
[----:B------:R-:W1:Y:S01]  /*28a0*/  LDC.64 R10, c[0x4][0x8] ;  /* 0x01000200ff0a7b82 */ /* 0x000e620000000a00 */
[----:B------:R-:W-:Y:S01]  /*28b0*/  UMOV UR4, URZ ;  /* 0x000000ff00047c82 */ /* 0x000fe20008000000 */
[----:B------:R-:W-:Y:S01]  /*28c0*/  UMOV UR5, URZ ;  /* 0x000000ff00057c82 */ /* 0x000fe20008000000 */
[----:B0-----:R-:W-:Y:S02]  /*28d0*/  IMAD.MOV.U32 R0, RZ, RZ, RZ ;  /* 0x000000ffff007224 */ /* 0x001fe400078e00ff */
[----:B------:R-:W-:Y:S02]  /*28e0*/  IMAD.MOV.U32 R9, RZ, RZ, RZ ;  /* 0x000000ffff097224 */ /* 0x000fe400078e00ff */
[----:B------:R-:W-:Y:S02]  /*28f0*/  IMAD.U32 R3, RZ, RZ, UR4 ;  /* 0x00000004ff037e24 */ /* 0x000fe4000f8e00ff */
[----:B------:R-:W-:Y:S02]  /*2900*/  IMAD.U32 R2, RZ, RZ, UR5 ;  /* 0x00000005ff027e24 */ /* 0x000fe4000f8e00ff */
[----:B------:R-:W-:-:S02]  /*2910*/  IMAD.U32 R5, RZ, RZ, UR4 ;  /* 0x00000004ff057e24 */ /* 0x000fc4000f8e00ff */
[----:B------:R-:W-:Y:S02]  /*2920*/  IMAD.U32 R4, RZ, RZ, UR5 ;  /* 0x00000005ff047e24 */ /* 0x000fe4000f8e00ff */
[----:B-1----:R-:W-:-:S07]  /*2930*/  IMAD.WIDE.U32 R10, R17, 0xc80, R10 ;  /* 0x00000c80110a7825 */ /* 0x002fce00078e000a */
.L_x_23:
[----:B------:R-:W-:-:S06]  /*2940*/  IMAD R18, R9, 0x4, R8 ;  /* 0x0000000409127824 */ /* 0x000fcc00078e0208 */
[----:B------:R-:W5:Y:S01]  /*2950*/  LDL R18, [R18+0x4] ;  /* 0x0000040012127983 */ /* 0x000f620000100800 */
[----:B------:R-:W-:-:S05]  /*2960*/  UMOV UR4, URZ ;  /* 0x000000ff00047c82 */ /* 0x000fca0008000000 */
.L_x_22:
        /* <DEDUP_REMOVED lines=183> */
[----:B-1----:R-:W-:Y:S05]  /*34e0*/  @!P0 BRA `(.L_x_21) ;  /* 0x0000001800088947 */ /* 0x002fea0003800000 */
        /* <DEDUP_REMOVED lines=8> */
.L_x_25:
[----:B------:R-:W-:-:S06]  /*3570*/  IMAD R18, R9, 0x4, R8 ;  /* 0x0000000409127824 */ /* 0x000fcc00078e0208 */
[----:B------:R-:W5:Y:S01]  /*3580*/  LDL R18, [R18+0x4] ;  /* 0x0000040012127983 */ /* 0x000f620000100800 */
[----:B------:R-:W-:-:S05]  /*3590*/  UMOV UR4, URZ ;  /* 0x000000ff00047c82 */ /* 0x000fca0008000000 */
.L_x_24:
        /* <DEDUP_REMOVED lines=183> */
[----:B-1----:R-:W-:Y:S05]  /*4110*/  @P0 BRA `(.L_x_21) ;  /* 0x0000000800fc0947 */ /* 0x002fea0003800000 */
        /* <DEDUP_REMOVED lines=8> */
.L_x_27:
[----:B------:R-:W-:-:S06]  /*41a0*/  IMAD R18, R9, 0x4, R8 ;  /* 0x0000000409127824 */ /* 0x000fcc00078e0208 */
[----:B------:R-:W5:Y:S01]  /*41b0*/  LDL R18, [R18+0x4] ;  /* 0x0000040012127983 */ /* 0x000f620000100800 */
[----:B------:R-:W-:-:S05]  /*41c0*/  UMOV UR4, URZ ;  /* 0x000000ff00047c82 */ /* 0x000fca0008000000 */
.L_x_26:
        /* <DEDUP_REMOVED lines=180> */
.L_x_21:
[----:B------:R-:W-:Y:S05]  /*4d10*/  BSYNC.RECONVERGENT B1 ;  /* 0x0000000000017941 */ /* 0x000fea0003800200 */
.L_x_20:
[C---:B------:R-:W-:Y:S01]  /*4d20*/  ISETP.GT.U32.AND P0, PT, R16.reuse, 0x3, PT ;  /* 0x000000031000780c */ /* 0x040fe20003f04070 */
[----:B------:R-:W-:Y:S01]  /*4d30*/  VIADD R17, R17, 0x1 ;  /* 0x0000000111117836 */ /* 0x000fe20000000000 */
[--C-:B------:R-:W-:Y:S02]  /*4d40*/  SHF.R.U64 R16, R16, 0x2, R15.reuse ;  /* 0x0000000210107819 */ /* 0x100fe4000000120f */
[----:B------:R-:W-:Y:S02]  /*4d50*/  ISETP.GT.U32.AND.EX P0, PT, R15, RZ, PT, P0 ;  /* 0x000000ff0f00720c */ /* 0x000fe40003f04100 */
[----:B------:R-:W-:-:S11]  /*4d60*/  SHF.R.U32.HI R15, RZ, 0x2, R15 ;  /* 0x00000002ff0f7819 */ /* 0x000fd6000001160f */
[----:B------:R-:W-:Y:S05]  /*4d70*/  @P0 BRA `(.L_x_28) ;  /* 0xffffffd800b40947 */ /* 0x000fea000383ffff */
.L_x_19:
[----:B------:R-:W-:Y:S05]  /*4d80*/  BSYNC.RECONVERGENT B0 ;  /* 0x0000000000007941 */ /* 0x000fea0003800200 */
.L_x_18:
[----:B------:R-:W2:Y:S02]  /*4d90*/  LDCU UR5, c[0x0][0x388] ;  /* 0x00007100ff0577ac */ /* 0x000ea40008000800 */
[----:B--2---:R-:W-:-:S13]  /*4da0*/  ISETP.GE.U32.AND P0, PT, R14, UR5, PT ;  /* 0x000000050e007c0c */ /* 0x004fda000bf06070 */
[----:B------:R-:W-:Y:S05]  /*4db0*/  @P0 EXIT ;  /* 0x000000000000094d */ /* 0x000fea0003800000 */
[----:B------:R-:W2:Y:S01]  /*4dc0*/  LDC.64 R8, c[0x0][0x380] ;  /* 0x0000e000ff087b82 */ /* 0x000ea20000000a00 */
[----:B------:R-:W-:Y:S01]  /*4dd0*/  IMAD.MOV.U32 R7, RZ, RZ, 0x587c5 ;  /* 0x000587c5ff077424 */ /* 0x000fe200078e00ff */
[----:B------:R-:W3:Y:S03]  /*4de0*/  LDCU UR4, c[0x0][0x370] ;  /* 0x00006e00ff0477ac */ /* 0x000ee60008000800 */
[----:B------:R-:W-:-:S07]  /*4df0*/  IMAD R10, R6, R7, -0x521c20b8 ;  /* 0xade3df48060a7424 */ /* 0x000fce00078e0207 */
.L_x_29:
[----:B----4-:R-:W-:Y:S01]  /*4e00*/  SHF.R.U32.HI R7, RZ, 0x2, R0 ;  /* 0x00000002ff077819 */ /* 0x010fe20000011600 */
[----:B------:R-:W-:-:S03]  /*4e10*/  VIADD R10, R10, 0x587c5 ;  /* 0x000587c50a0a7836 */ /* 0x000fc60000000000 */
[----:B------:R-:W-:Y:S01]  /*4e20*/  LOP3.LUT R7, R7, R0, RZ, 0x3c, !PT ;  /* 0x0000000007077212 */ /* 0x000fe200078e3cff */
[----:B01----:R-:W-:-:S04]  /*4e30*/  IMAD.SHL.U32 R0, R3, 0x10, RZ ;  /* 0x0000001003007824 */ /* 0x003fc800078e00ff */
[----:B------:R-:W-:-:S05]  /*4e40*/  IMAD.SHL.U32 R6, R7, 0x2, RZ ;  /* 0x0000000207067824 */ /* 0x000fca00078e00ff */
[----:B------:R-:W-:Y:S01]  /*4e50*/  LOP3.LUT R0, R7, R6, R0, 0x96, !PT ;  /* 0x0000000607007212 */ /* 0x000fe200078e9600 */
[----:B------:R-:W-:-:S03]  /*4e60*/  IMAD.MOV.U32 R7, RZ, RZ, 0x2f800000 ;  /* 0x2f800000ff077424 */ /* 0x000fc600078e00ff */
[----:B------:R-:W-:-:S05]  /*4e70*/  LOP3.LUT R11, R0, R3, RZ, 0x3c, !PT ;  /* 0x00000003000b7212 */ /* 0x000fca00078e3cff */
[----:B------:R-:W-:-:S05]  /*4e80*/  IMAD.IADD R0, R11, 0x1, R10 ;  /* 0x000000010b007824 */ /* 0x000fca00078e020a */
[----:B------:R-:W-:-:S05]  /*4e90*/  I2FP.F32.U32 R0, R0 ;  /* 0x0000000000007245 */ /* 0x000fca0000201000 */
[----:B------:R-:W-:Y:S01]  /*4ea0*/  FFMA R0, R0, R7, 1.1641532182693481445e-10 ;  /* 0x2f00000000007423 */ /* 0x000fe20000000007 */
[----:B--2---:R-:W-:-:S04]  /*4eb0*/  IMAD.WIDE.U32 R6, R14, 0x4, R8 ;  /* 0x000000040e067825 */ /* 0x004fc800078e0008 */
[----:B------:R-:W-:Y:S01]  /*4ec0*/  FSETP.GT.AND P0, PT, R0, 0.5, PT ;  /* 0x3f0000000000780b */ /* 0x000fe20003f04000 */
[----:B---3--:R-:W-:Y:S02]  /*4ed0*/  VIADD R14, R14, UR4 ;  /* 0x000000040e0e7c36 */ /* 0x008fe40008000000 */
[----:B------:R-:W-:Y:S01]  /*4ee0*/  IMAD.MOV.U32 R0, RZ, RZ, R4 ;  /* 0x000000ffff007224 */ /* 0x000fe200078e0004 */
[----:B------:R-:W-:Y:S01]  /*4ef0*/  SEL R13, RZ, 0x1, !P0 ;  /* 0x00000001ff0d7807 */ /* 0x000fe20004000000 */
[----:B------:R-:W-:Y:S01]  /*4f00*/  IMAD.MOV.U32 R4, RZ, RZ, R5 ;  /* 0x000000ffff047224 */ /* 0x000fe200078e0005 */
[----:B------:R-:W-:Y:S01]  /*4f10*/  ISETP.GE.U32.AND P0, PT, R14, UR5, PT ;  /* 0x000000050e007c0c */ /* 0x000fe2000bf06070 */
[----:B------:R-:W-:Y:S02]  /*4f20*/  IMAD.MOV.U32 R5, RZ, RZ, R2 ;  /* 0x000000ffff057224 */ /* 0x000fe400078e0002 */
[----:B------:R4:W-:Y:S01]  /*4f30*/  STG.E desc[UR6][R6.64], R13 ;  /* 0x0000000d06007986 */ /* 0x0009e2000c101906 */
[----:B------:R-:W-:-:S02]  /*4f40*/  IMAD.MOV.U32 R2, RZ, RZ, R3 ;  /* 0x000000ffff027224 */ /* 0x000fc400078e0003 */
[----:B------:R-:W-:-:S07]  /*4f50*/  IMAD.MOV.U32 R3, RZ, RZ, R11 ;  /* 0x000000ffff037224 */ /* 0x000fce00078e000b */
[----:B------:R-:W-:Y:S05]  /*4f60*/  @!P0 BRA `(.L_x_29) ;  /* 0xfffffffc00a48947 */ /* 0x000fea000383ffff */
[----:B------:R-:W-:Y:S05]  /*4f70*/  EXIT ;  /* 0x000000000000794d */ /* 0x000fea0003800000 */
        .type           $_Z20generate_random_dataPij$__internal_accurate_pow,@function
        .size           $_Z20generate_random_dataPij$__internal_accurate_pow,(.L_x_32 - $_Z20generate_random_dataPij$__internal_accurate_pow)
$_Z20generate_random_dataPij$__internal_accurate_pow:
[----:B------:R-:W-:Y:S01]  /*4f80*/  ISETP.GT.U32.AND P0, PT, R5, 0xfffff, PT ;  /* 0x000fffff0500780c */ /* 0x000fe20003f04070 */
[----:B------:R-:W-:Y:S01]  /*4f90*/  IMAD.MOV.U32 R2, RZ, RZ, R5 ;  /* 0x000000ffff027224 */ /* 0x000fe200078e0005 */
[----:B------:R-:W-:Y:S01]  /*4fa0*/  UMOV UR4, 0x7d2cafe2 ;  /* 0x7d2cafe200047882 */ /* 0x000fe20000000000 */
[----:B------:R-:W-:Y:S01]  /*4fb0*/  IMAD.MOV.U32 R12, RZ, RZ, RZ ;  /* 0x000000ffff0c7224 */ /* 0x000fe200078e00ff */
[----:B------:R-:W-:Y:S01]  /*4fc0*/  UMOV UR5, 0x3eb0f5ff ;  /* 0x3eb0f5ff00057882 */ /* 0x000fe20000000000 */
[----:B------:R-:W-:Y:S01]  /*4fd0*/  IMAD.MOV.U32 R8, RZ, RZ, 0x41ad3b5a ;  /* 0x41ad3b5aff087424 */ /* 0x000fe200078e00ff */
[----:B------:R-:W-:Y:S01]  /*4fe0*/  UMOV UR6, 0x3b39803f ;  /* 0x3b39803f00067882 */ /* 0x000fe20000000000 */
[----:B------:R-:W-:Y:S01]  /*4ff0*/  IMAD.MOV.U32 R9, RZ, RZ, 0x3ed0f5d2 ;  /* 0x3ed0f5d2ff097424 */ /* 0x000fe200078e00ff */
[----:B------:R-:W-:-:S05]  /*5000*/  UMOV UR7, 0x3c7abc9e ;  /* 0x3c7abc9e00077882 */ /* 0x000fca0000000000 */
[----:B------:R-:W-:-:S10]  /*5010*/  @!P0 DMUL R20, R4, 1.80143985094819840000e+16 ;  /* 0x4350000004148828 */ /* 0x000fd40000000000 */
[----:B------:R-:W-:Y:S02]  /*5020*/  @!P0 IMAD.MOV.U32 R2, RZ, RZ, R21 ;  /* 0x000000ffff028224 */ /* 0x000fe400078e0015 */
[----:B------:R-:W-:-:S03]  /*5030*/  @!P0 IMAD.MOV.U32 R4, RZ, RZ, R20 ;  /* 0x000000ffff048224 */ /* 0x000fc600078e0014 */
[----:B------:R-:W-:Y:S01]  /*5040*/  LOP3.LUT R2, R2, 0x800fffff, RZ, 0xc0, !PT ;  /* 0x800fffff02027812 */ /* 0x000fe200078ec0ff */
[----:B------:R-:W-:Y:S01]  /*5050*/  IMAD.MOV.U32 R10, RZ, RZ, R4 ;  /* 0x000000ffff0a7224 */ /* 0x000fe200078e0004 */
[----:B------:R-:W-:Y:S02]  /*5060*/  SHF.R.U32.HI R4, RZ, 0x14, R5 ;  /* 0x00000014ff047819 */ /* 0x000fe40000011605 */
[----:B------:R-:W-:Y:S02]  /*5070*/  LOP3.LUT R11, R2, 0x3ff00000, RZ, 0xfc, !PT ;  /* 0x3ff00000020b7812 */ /* 0x000fe400078efcff */
[----:B------:R-:W-:Y:S02]  /*5080*/  @!P0 LEA.HI R4, R21, 0xffffffca, RZ, 0xc ;  /* 0xffffffca15048811 */ /* 0x000fe400078f60ff */
[----:B------:R-:W-:-:S03]  /*5090*/  ISETP.GE.U32.AND P1, PT, R11, 0x3ff6a09f, PT ;  /* 0x3ff6a09f0b00780c */ /* 0x000fc60003f26070 */
[----:B------:R-:W-:-:S10]  /*50a0*/  VIADD R5, R4, 0xfffffc01 ;  /* 0xfffffc0104057836 */ /* 0x000fd40000000000 */
[----:B------:R-:W-:Y:S02]  /*50b0*/  @P1 VIADD R3, R11, 0xfff00000 ;  /* 0xfff000000b031836 */ /* 0x000fe40000000000 */
[----:B------:R-:W-:Y:S02]  /*50c0*/  @P1 VIADD R5, R4, 0xfffffc02 ;  /* 0xfffffc0204051836 */ /* 0x000fe40000000000 */
[----:B------:R-:W-:-:S03]  /*50d0*/  @P1 IMAD.MOV.U32 R11, RZ, RZ, R3 ;  /* 0x000000ffff0b1224 */ /* 0x000fc600078e0003 */
[----:B------:R-:W-:Y:S01]  /*50e0*/  LOP3.LUT R4, R5, 0x80000000, RZ, 0x3c, !PT ;  /* 0x8000000005047812 */ /* 0x000fe200078e3cff */
[----:B------:R-:W-:Y:S02]  /*50f0*/  IMAD.MOV.U32 R5, RZ, RZ, 0x43300000 ;  /* 0x43300000ff057424 */ /* 0x000fe400078e00ff */
[C---:B------:R-:W-:Y:S02]  /*5100*/  DADD R6, R10.reuse, 1 ;  /* 0x3ff000000a067429 */ /* 0x040fe40000000000 */
[----:B------:R-:W-:-:S04]  /*5110*/  DADD R10, R10, -1 ;  /* 0xbff000000a0a7429 */ /* 0x000fc80000000000 */
[----:B------:R-:W0:Y:S02]  /*5120*/  MUFU.RCP64H R13, R7 ;  /* 0x00000007000d7308 */ /* 0x000e240000001800 */
[----:B0-----:R-:W-:-:S08]  /*5130*/  DFMA R2, -R6, R12, 1 ;  /* 0x3ff000000602742b */ /* 0x001fd0000000010c */
[----:B------:R-:W-:-:S08]  /*5140*/  DFMA R2, R2, R2, R2 ;  /* 0x000000020202722b */ /* 0x000fd00000000002 */
[----:B------:R-:W-:-:S08]  /*5150*/  DFMA R12, R12, R2, R12 ;  /* 0x000000020c0c722b */ /* 0x000fd0000000000c */
[----:B------:R-:W-:-:S08]  /*5160*/  DMUL R2, R10, R12 ;  /* 0x0000000c0a027228 */ /* 0x000fd00000000000 */
[----:B------:R-:W-:-:S08]  /*5170*/  DFMA R2, R10, R12, R2 ;  /* 0x0000000c0a02722b */ /* 0x000fd00000000002 */
[----:B------:R-:W-:-:S08]  /*5180*/  DMUL R16, R2, R2 ;  /* 0x0000000202107228 */ /* 0x000fd00000000000 */
[----:B------:R-:W-:Y:S01]  /*5190*/  DFMA R6, R16, UR4, R8 ;  /* 0x0000000410067c2b */ /* 0x000fe20008000008 */
[----:B------:R-:W-:Y:S01]  /*51a0*/  UMOV UR4, 0x75488a3f ;  /* 0x75488a3f00047882 */ /* 0x000fe20000000000 */
[----:B------:R-:W-:Y:S01]  /*51b0*/  UMOV UR5, 0x3ef3b20a ;  /* 0x3ef3b20a00057882 */ /* 0x000fe20000000000 */
[----:B------:R-:W-:-:S05]  /*51c0*/  DADD R8, R10, -R2 ;  /* 0x000000000a087229 */ /* 0x000fca0000000802 */
[----:B------:R-:W-:Y:S01]  /*51d0*/  DFMA R6, R16, R6, UR4 ;  /* 0x0000000410067e2b */ /* 0x000fe20008000006 */
[----:B------:R-:W-:Y:S01]  /*51e0*/  UMOV UR4, 0xe4faecd5 ;  /* 0xe4faecd500047882 */ /* 0x000fe20000000000 */
[----:B------:R-:W-:Y:S01]  /*51f0*/  UMOV UR5, 0x3f1745cd ;  /* 0x3f1745cd00057882 */ /* 0x000fe20000000000 */
[----:B------:R-:W-:Y:S02]  /*5200*/  DADD R22, R8, R8 ;  /* 0x0000000008167229 */ /* 0x000fe40000000008 */
[----:B------:R-:W-:-:S03]  /*5210*/  DMUL R8, R2, R2 ;  /* 0x0000000202087228 */ /* 0x000fc60000000000 */
[----:B------:R-:W-:Y:S01]  /*5220*/  DFMA R6, R16, R6, UR4 ;  /* 0x0000000410067e2b */ /* 0x000fe20008000006 */
[----:B------:R-:W-:Y:S01]  /*5230*/  UMOV UR4, 0x258a578b ;  /* 0x258a578b00047882 */ /* 0x000fe20000000000 */
[----:B------:R-:W-:Y:S01]  /*5240*/  UMOV UR5, 0x3f3c71c7 ;  /* 0x3f3c71c700057882 */ /* 0x000fe20000000000 */
[----:B------:R-:W-:Y:S02]  /*5250*/  DFMA R22, R10, -R2, R22 ;  /* 0x800000020a16722b */ /* 0x000fe40000000016 */
[----:B------:R-:W-:-:S03]  /*5260*/  DMUL R10, R2, R8 ;  /* 0x00000008020a7228 */ /* 0x000fc60000000000 */
[----:B------:R-:W-:Y:S01]  /*5270*/  DFMA R6, R16, R6, UR4 ;  /* 0x0000000410067e2b */ /* 0x000fe20008000006 */
[----:B------:R-:W-:Y:S01]  /*5280*/  UMOV UR4, 0x9242b910 ;  /* 0x9242b91000047882 */ /* 0x000fe20000000000 */
[----:B------:R-:W-:Y:S01]  /*5290*/  UMOV UR5, 0x3f624924 ;  /* 0x3f62492400057882 */ /* 0x000fe20000000000 */
[----:B------:R-:W-:Y:S02]  /*52a0*/  DMUL R12, R12, R22 ;  /* 0x000000160c0c7228 */ /* 0x000fe40000000000 */
[----:B------:R-:W-:-:S03]  /*52b0*/  DFMA R22, R2, R8, -R10 ;  /* 0x000000080216722b */ /* 0x000fc6000000080a */
[----:B------:R-:W-:Y:S01]  /*52c0*/  DFMA R6, R16, R6, UR4 ;  /* 0x0000000410067e2b */ /* 0x000fe20008000006 */
[----:B------:R-:W-:Y:S01]  /*52d0*/  UMOV UR4, 0x99999dfb ;  /* 0x99999dfb00047882 */ /* 0x000fe20000000000 */
[----:B------:R-:W-:-:S03]  /*52e0*/  UMOV UR5, 0x3f899999 ;  /* 0x3f89999900057882 */ /* 0x000fc60000000000 */
[----:B------:R-:W-:Y:S01]  /*52f0*/  VIADD R27, R13, 0x100000 ;  /* 0x001000000d1b7836 */ /* 0x000fe20000000000 */
[----:B------:R-:W-:Y:S01]  /*5300*/  DFMA R22, R12, R8, R22 ;  /* 0x000000080c16722b */ /* 0x000fe20000000016 */
[----:B------:R-:W-:Y:S01]  /*5310*/  IMAD.MOV.U32 R26, RZ, RZ, R12 ;  /* 0x000000ffff1a7224 */ /* 0x000fe200078e000c */
[----:B------:R-:W-:Y:S01]  /*5320*/  DFMA R18, R16, R6, UR4 ;  /* 0x0000000410127e2b */ /* 0x000fe20008000006 */
[----:B------:R-:W-:Y:S01]  /*5330*/  UMOV UR4, 0x55555555 ;  /* 0x5555555500047882 */ /* 0x000fe20000000000 */
[----:B------:R-:W-:-:S06]  /*5340*/  UMOV UR5, 0x3fb55555 ;  /* 0x3fb5555500057882 */ /* 0x000fcc0000000000 */
[----:B------:R-:W-:-:S08]  /*5350*/  DFMA R6, R16, R18, UR4 ;  /* 0x0000000410067e2b */ /* 0x000fd00008000012 */
[----:B------:R-:W-:Y:S01]  /*5360*/  DADD R24, -R6, UR4 ;  /* 0x0000000406187e29 */ /* 0x000fe20008000100 */
[----:B------:R-:W-:Y:S01]  /*5370*/  UMOV UR4, 0xb9e7b0 ;  /* 0x00b9e7b000047882 */ /* 0x000fe20000000000 */
[----:B------:R-:W-:-:S06]  /*5380*/  UMOV UR5, 0x3c46a4cb ;  /* 0x3c46a4cb00057882 */ /* 0x000fcc0000000000 */
[----:B------:R-:W-:Y:S02]  /*5390*/  DFMA R16, R16, R18, R24 ;  /* 0x000000121010722b */ /* 0x000fe40000000018 */
[----:B------:R-:W-:-:S06]  /*53a0*/  DFMA R24, R2, R2, -R8 ;  /* 0x000000020218722b */ /* 0x000fcc0000000808 */
[----:B------:R-:W-:Y:S01]  /*53b0*/  DADD R16, R16, -UR4 ;  /* 0x8000000410107e29 */ /* 0x000fe20008000000 */
[----:B------:R-:W-:Y:S01]  /*53c0*/  UMOV UR4, 0x80000000 ;  /* 0x8000000000047882 */ /* 0x000fe20000000000 */
[----:B------:R-:W-:Y:S01]  /*53d0*/  DFMA R24, R2, R26, R24 ;  /* 0x0000001a0218722b */ /* 0x000fe20000000018 */
[----:B------:R-:W-:-:S05]  /*53e0*/  UMOV UR5, 0x43300000 ;  /* 0x4330000000057882 */ /* 0x000fca0000000000 */
[----:B------:R-:W-:Y:S02]  /*53f0*/  DADD R18, R6, R16 ;  /* 0x0000000006127229 */ /* 0x000fe40000000010 */
[----:B------:R-:W-:-:S06]  /*5400*/  DFMA R22, R2, R24, R22 ;  /* 0x000000180216722b */ /* 0x000fcc0000000016 */
[----:B------:R-:W-:Y:S02]  /*5410*/  DMUL R8, R18, R10 ;  /* 0x0000000a12087228 */ /* 0x000fe40000000000 */
[----:B------:R-:W-:-:S06]  /*5420*/  DADD R6, R6, -R18 ;  /* 0x0000000006067229 */ /* 0x000fcc0000000812 */
[----:B------:R-:W-:Y:S02]  /*5430*/  DFMA R24, R18, R10, -R8 ;  /* 0x0000000a1218722b */ /* 0x000fe40000000808 */
[----:B------:R-:W-:-:S06]  /*5440*/  DADD R6, R16, R6 ;  /* 0x0000000010067229 */ /* 0x000fcc0000000006 */
[----:B------:R-:W-:-:S08]  /*5450*/  DFMA R22, R18, R22, R24 ;  /* 0x000000161216722b */ /* 0x000fd00000000018 */
[----:B------:R-:W-:-:S08]  /*5460*/  DFMA R22, R6, R10, R22 ;  /* 0x0000000a0616722b */ /* 0x000fd00000000016 */
[----:B------:R-:W-:-:S08]  /*5470*/  DADD R10, R8, R22 ;  /* 0x00000000080a7229 */ /* 0x000fd00000000016 */
[--C-:B------:R-:W-:Y:S02]  /*5480*/  DADD R6, R2, R10.reuse ;  /* 0x0000000002067229 */ /* 0x100fe4000000000a */
[----:B------:R-:W-:-:S06]  /*5490*/  DADD R8, R8, -R10 ;  /* 0x0000000008087229 */ /* 0x000fcc000000080a */
[----:B------:R-:W-:Y:S02]  /*54a0*/  DADD R2, R2, -R6 ;  /* 0x0000000002027229 */ /* 0x000fe40000000806 */
[----:B------:R-:W-:-:S06]  /*54b0*/  DADD R8, R22, R8 ;  /* 0x0000000016087229 */ /* 0x000fcc0000000008 */
[----:B------:R-:W-:-:S08]  /*54c0*/  DADD R2, R10, R2 ;  /* 0x000000000a027229 */ /* 0x000fd00000000002 */
[----:B------:R-:W-:Y:S02]  /*54d0*/  DADD R2, R8, R2 ;  /* 0x0000000008027229 */ /* 0x000fe40000000002 */
[----:B------:R-:W-:Y:S01]  /*54e0*/  DADD R8, R4, -UR4 ;  /* 0x8000000404087e29 */ /* 0x000fe20008000000 */
[----:B------:R-:W-:Y:S01]  /*54f0*/  UMOV UR4, 0xfefa39ef ;  /* 0xfefa39ef00047882 */ /* 0x000fe20000000000 */
[----:B------:R-:W-:-:S04]  /*5500*/  UMOV UR5, 0x3fe62e42 ;  /* 0x3fe62e4200057882 */ /* 0x000fc80000000000 */
[----:B------:R-:W-:-:S08]  /*5510*/  DADD R2, R12, R2 ;  /* 0x000000000c027229 */ /* 0x000fd00000000002 */
[----:B------:R-:W-:-:S08]  /*5520*/  DADD R4, R6, R2 ;  /* 0x0000000006047229 */ /* 0x000fd00000000002 */
[--C-:B------:R-:W-:Y:S02]  /*5530*/  DFMA R10, R8, UR4, R4.reuse ;  /* 0x00000004080a7c2b */ /* 0x100fe40008000004 */
[----:B------:R-:W-:-:S06]  /*5540*/  DADD R6, R6, -R4 ;  /* 0x0000000006067229 */ /* 0x000fcc0000000804 */
[----:B------:R-:W-:Y:S02]  /*5550*/  DFMA R12, R8, -UR4, R10 ;  /* 0x80000004080c7c2b */ /* 0x000fe4000800000a */
[----:B------:R-:W-:-:S06]  /*5560*/  DADD R6, R2, R6 ;  /* 0x0000000002067229 */ /* 0x000fcc0000000006 */
[----:B------:R-:W-:-:S08]  /*5570*/  DADD R12, -R4, R12 ;  /* 0x00000000040c7229 */ /* 0x000fd0000000010c */
[----:B------:R-:W-:-:S08]  /*5580*/  DADD R6, R6, -R12 ;  /* 0x0000000006067229 */ /* 0x000fd0000000080c */
[----:B------:R-:W-:-:S08]  /*5590*/  DFMA R6, R8, UR6, R6 ;  /* 0x0000000608067c2b */ /* 0x000fd00008000006 */
[----:B------:R-:W-:-:S08]  /*55a0*/  DADD R4, R10, R6 ;  /* 0x000000000a047229 */ /* 0x000fd00000000006 */
[----:B------:R-:W-:Y:S02]  /*55b0*/  DADD R10, R10, -R4 ;  /* 0x000000000a0a7229 */ /* 0x000fe40000000804 */
[----:B------:R-:W-:-:S06]  /*55c0*/  DMUL R2, R4, 2 ;  /* 0x4000000004027828 */ /* 0x000fcc0000000000 */
[----:B------:R-:W-:Y:S02]  /*55d0*/  DADD R8, R6, R10 ;  /* 0x0000000006087229 */ /* 0x000fe4000000000a */
[----:B------:R-:W-:Y:S01]  /*55e0*/  DFMA R4, R4, 2, -R2 ;  /* 0x400000000404782b */ /* 0x000fe20000000802 */
[----:B------:R-:W-:Y:S02]  /*55f0*/  IMAD.MOV.U32 R6, RZ, RZ, 0x652b82fe ;  /* 0x652b82feff067424 */ /* 0x000fe400078e00ff */
[----:B------:R-:W-:-:S05]  /*5600*/  IMAD.MOV.U32 R7, RZ, RZ, 0x3ff71547 ;  /* 0x3ff71547ff077424 */ /* 0x000fca00078e00ff */
[----:B------:R-:W-:-:S08]  /*5610*/  DFMA R8, R8, 2, R4 ;  /* 0x400000000808782b */ /* 0x000fd00000000004 */
[----:B------:R-:W-:-:S08]  /*5620*/  DADD R4, R2, R8 ;  /* 0x0000000002047229 */ /* 0x000fd00000000008 */
[----:B------:R-:W-:Y:S02]  /*5630*/  DFMA R6, R4, R6, 6.75539944105574400000e+15 ;  /* 0x433800000406742b */ /* 0x000fe40000000006 */
[----:B------:R-:W-:Y:S01]  /*5640*/  FSETP.GEU.AND P0, PT, |R5|, 4.1917929649353027344, PT ;  /* 0x4086232b0500780b */ /* 0x000fe20003f0e200 */
[----:B------:R-:W-:-:S05]  /*5650*/  DADD R2, R2, -R4 ;  /* 0x0000000002027229 */ /* 0x000fca0000000804 */
[----:B------:R-:W-:-:S03]  /*5660*/  DADD R10, R6, -6.75539944105574400000e+15 ;  /* 0xc3380000060a7429 */ /* 0x000fc60000000000 */
[----:B------:R-:W-:-:S05]  /*5670*/  DADD R8, R8, R2 ;  /* 0x0000000008087229 */ /* 0x000fca0000000002 */
[----:B------:R-:W-:Y:S01]  /*5680*/  DFMA R12, R10, -UR4, R4 ;  /* 0x800000040a0c7c2b */ /* 0x000fe20008000004 */
[----:B------:R-:W-:Y:S01]  /*5690*/  UMOV UR4, 0x3b39803f ;  /* 0x3b39803f00047882 */ /* 0x000fe20000000000 */
[----:B------:R-:W-:-:S06]  /*56a0*/  UMOV UR5, 0x3c7abc9e ;  /* 0x3c7abc9e00057882 */ /* 0x000fcc0000000000 */
[----:B------:R-:W-:Y:S01]  /*56b0*/  DFMA R10, R10, -UR4, R12 ;  /* 0x800000040a0a7c2b */ /* 0x000fe2000800000c */
[----:B------:R-:W-:Y:S01]  /*56c0*/  UMOV UR4, 0x69ce2bdf ;  /* 0x69ce2bdf00047882 */ /* 0x000fe20000000000 */
[----:B------:R-:W-:Y:S01]  /*56d0*/  IMAD.MOV.U32 R12, RZ, RZ, -0x35dec16 ;  /* 0xfca213eaff0c7424 */ /* 0x000fe200078e00ff */
[----:B------:R-:W-:Y:S01]  /*56e0*/  UMOV UR5, 0x3e5ade15 ;  /* 0x3e5ade1500057882 */ /* 0x000fe20000000000 */
[----:B------:R-:W-:-:S06]  /*56f0*/  IMAD.MOV.U32 R13, RZ, RZ, 0x3e928af3 ;  /* 0x3e928af3ff0d7424 */ /* 0x000fcc00078e00ff */
[----:B------:R-:W-:Y:S01]  /*5700*/  DFMA R12, R10, UR4, R12 ;  /* 0x000000040a0c7c2b */ /* 0x000fe2000800000c */
[----:B------:R-:W-:Y:S01]  /*5710*/  UMOV UR4, 0x62401315 ;  /* 0x6240131500047882 */ /* 0x000fe20000000000 */
[----:B------:R-:W-:-:S06]  /*5720*/  UMOV UR5, 0x3ec71dee ;  /* 0x3ec71dee00057882 */ /* 0x000fcc0000000000 */
[----:B------:R-:W-:Y:S01]  /*5730*/  DFMA R12, R10, R12, UR4 ;  /* 0x000000040a0c7e2b */ /* 0x000fe2000800000c */
        /* <DEDUP_REMOVED lines=20> */
[----:B------:R-:W-:-:S08]  /*5880*/  DFMA R12, R10, R12, UR4 ;  /* 0x000000040a0c7e2b */ /* 0x000fd0000800000c */
[----:B------:R-:W-:-:S08]  /*5890*/  DFMA R12, R10, R12, 1 ;  /* 0x3ff000000a0c742b */ /* 0x000fd0000000000c */
[----:B------:R-:W-:-:S10]  /*58a0*/  DFMA R12, R10, R12, 1 ;  /* 0x3ff000000a0c742b */ /* 0x000fd4000000000c */
[----:B------:R-:W-:Y:S02]  /*58b0*/  IMAD R3, R6, 0x100000, R13 ;  /* 0x0010000006037824 */ /* 0x000fe400078e020d */
[----:B------:R-:W-:Y:S01]  /*58c0*/  IMAD.MOV.U32 R2, RZ, RZ, R12 ;  /* 0x000000ffff027224 */ /* 0x000fe200078e000c */
[----:B------:R-:W-:Y:S06]  /*58d0*/  @!P0 BRA `(.L_x_30) ;  /* 0x0000000000348947 */ /* 0x000fec0003800000 */
[----:B------:R-:W-:Y:S01]  /*58e0*/  FSETP.GEU.AND P1, PT, |R5|, 4.2275390625, PT ;  /* 0x408748000500780b */ /* 0x000fe20003f2e200 */
[C---:B------:R-:W-:Y:S02]  /*58f0*/  DADD R10, R4.reuse, +INF ;  /* 0x7ff00000040a7429 */ /* 0x040fe40000000000 */
[----:B------:R-:W-:-:S08]  /*5900*/  DSETP.GEU.AND P0, PT, R4, RZ, PT ;  /* 0x000000ff0400722a */ /* 0x000fd00003f0e000 */
[----:B------:R-:W-:Y:S02]  /*5910*/  FSEL R3, R11, RZ, P0 ;  /* 0x000000ff0b037208 */ /* 0x000fe40000000000 */
[----:B------:R-:W-:Y:S01]  /*5920*/  @!P1 LEA.HI R2, R6, R6, RZ, 0x1 ;  /* 0x0000000606029211 */ /* 0x000fe200078f08ff */
[----:B------:R-:W-:-:S03]  /*5930*/  @!P1 IMAD.MOV.U32 R4, RZ, RZ, R12 ;  /* 0x000000ffff049224 */ /* 0x000fc600078e000c */
[----:B------:R-:W-:Y:S02]  /*5940*/  @!P1 SHF.R.S32.HI R5, RZ, 0x1, R2 ;  /* 0x00000001ff059819 */ /* 0x000fe40000011402 */
[----:B------:R-:W-:-:S03]  /*5950*/  FSEL R2, R10, RZ, P0 ;  /* 0x000000ff0a027208 */ /* 0x000fc60000000000 */
[----:B------:R-:W-:Y:S02]  /*5960*/  @!P1 IMAD.IADD R6, R6, 0x1, -R5 ;  /* 0x0000000106069824 */ /* 0x000fe400078e0a05 */
[----:B------:R-:W-:-:S03]  /*5970*/  @!P1 IMAD R5, R5, 0x100000, R13 ;  /* 0x0010000005059824 */ /* 0x000fc600078e020d */
[----:B------:R-:W-:Y:S01]  /*5980*/  @!P1 LEA R7, R6, 0x3ff00000, 0x14 ;  /* 0x3ff0000006079811 */ /* 0x000fe200078ea0ff */
[----:B------:R-:W-:-:S06]  /*5990*/  @!P1 IMAD.MOV.U32 R6, RZ, RZ, RZ ;  /* 0x000000ffff069224 */ /* 0x000fcc00078e00ff */
[----:B------:R-:W-:-:S11]  /*59a0*/  @!P1 DMUL R2, R4, R6 ;  /* 0x0000000604029228 */ /* 0x000fd60000000000 */
.L_x_30:
[----:B------:R-:W-:Y:S02]  /*59b0*/  DFMA R4, R8, R2, R2 ;  /* 0x000000020804722b */ /* 0x000fe40000000002 */
[----:B------:R-:W-:-:S08]  /*59c0*/  DSETP.NEU.AND P0, PT, |R2|, +INF , PT ;  /* 0x7ff000000200742a */ /* 0x000fd00003f0d200 */
[----:B------:R-:W-:Y:S01]  /*59d0*/  FSEL R6, R2, R4, !P0 ;  /* 0x0000000402067208 */ /* 0x000fe20004000000 */
[----:B------:R-:W-:Y:S01]  /*59e0*/  IMAD.MOV.U32 R2, RZ, RZ, R0 ;  /* 0x000000ffff027224 */ /* 0x000fe200078e0000 */
[----:B------:R-:W-:Y:S01]  /*59f0*/  FSEL R7, R3, R5, !P0 ;  /* 0x0000000503077208 */ /* 0x000fe20004000000 */
[----:B------:R-:W-:-:S04]  /*5a00*/  IMAD.MOV.U32 R3, RZ, RZ, 0x0 ;  /* 0x00000000ff037424 */ /* 0x000fc800078e00ff */
[----:B------:R-:W-:Y:S05]  /*5a10*/  RET.REL.NODEC R2 `(_Z20generate_random_dataPij) ;  /* 0xffffffa402787950 */ /* 0x000fea0003c3ffff */
.L_x_31:
        /* <DEDUP_REMOVED lines=14> */
.L_x_32:


//--------------------- .nv.global.init           --------------------------
	.section	.nv.global.init,"aw",@progbits
	.align	4
.nv.global.init:
	.type		mrg32k3aM1SubSeq,@object
	.size		mrg32k3aM1SubSeq,(mrg32k3aM2SubSeq - mrg32k3aM1SubSeq)
mrg32k3aM1SubSeq:
        /*0000*/ 	.byte	0x0b, 0xcc, 0xee, 0x04, 0x73, 0x29, 0x8b, 0x6f, 0xf6, 0x53, 0x03, 0xf6, 0x23, 0xf6, 0xea, 0xda
        /* <DEDUP_REMOVED lines=125> */
	.type		mrg32k3aM2SubSeq,@object
	.size		mrg32k3aM2SubSeq,(mrg32k3aM1 - mrg32k3aM2SubSeq)
mrg32k3aM2SubSeq:
        /* <DEDUP_REMOVED lines=126> */
	.type		mrg32k3aM1,@object
	.size		mrg32k3aM1,(mrg32k3aM1Seq - mrg32k3aM1)
mrg32k3aM1:
        /* <DEDUP_REMOVED lines=144> */
	.type		mrg32k3aM1Seq,@object
	.size		mrg32k3aM1Seq,(mrg32k3aM2 - mrg32k3aM1Seq)
mrg32k3aM1Seq:
        /* <DEDUP_REMOVED lines=144> */
	.type		mrg32k3aM2,@object
	.size		mrg32k3aM2,(mrg32k3aM2Seq - mrg32k3aM2)
mrg32k3aM2:
        /* <DEDUP_REMOVED lines=144> */
	.type		mrg32k3aM2Seq,@object
	.size		mrg32k3aM2Seq,(precalc_xorwow_matrix - mrg32k3aM2Seq)
mrg32k3aM2Seq:
        /* <DEDUP_REMOVED lines=144> */
	.type		precalc_xorwow_matrix,@object
	.size		precalc_xorwow_matrix,(precalc_xorwow_offset_matrix - precalc_xorwow_matrix)
precalc_xorwow_matrix:
        /* <DEDUP_REMOVED lines=6400> */
	.type		precalc_xorwow_offset_matrix,@object
	.size		precalc_xorwow_offset_matrix,(.L_1 - precalc_xorwow_offset_matrix)
precalc_xorwow_offset_matrix:
        /* <DEDUP_REMOVED lines=6400> */
.L_1:


//--------------------- .nv.shared._Z10gpu_reducePiS_j --------------------------
	.section	.nv.shared._Z10gpu_reducePiS_j,"aw",@nobits
	.sectionflags	@""
	.align	16
	.zero		1024


//--------------------- .nv.shared.reserved.0     --------------------------
	.section	.nv.shared.reserved.0,"aw",@nobits
	.weak		__nv_reservedSMEM_offset_0_alias
	.size		__nv_reservedSMEM_offset_0_alias, 0, 64
	.other		__nv_reservedSMEM_offset_0_alias,@"STO_CUDA_RESERVED_SHARED STV_DEFAULT"
__nv_reservedSMEM_offset_0_alias:
	.zero		0
	.zero		64


//--------------------- .nv.shared._Z20generate_random_dataPij --------------------------
	.section	.nv.shared._Z20generate_random_dataPij,"aw",@nobits
	.sectionflags	@""
	.align	16
	.zero		1024


//--------------------- .nv.constant0._Z10gpu_reducePiS_j --------------------------
	.section	.nv.constant0._Z10gpu_reducePiS_j,"a",@progbits
	.sectionflags	@""
	.align	4
.nv.constant0._Z10gpu_reducePiS_j:
	.zero		916


//--------------------- .nv.constant0._Z20generate_random_dataPij --------------------------
	.section	.nv.constant0._Z20generate_random_dataPij,"a",@progbits
	.sectionflags	@""
	.align	4
.nv.constant0._Z20generate_random_dataPij:
	.zero		908


//--------------------- SYMBOLS --------------------------

	.type		.nv.reservedSmem.offset0,@object
	.size		.nv.reservedSmem.offset0,0x4
	.type		.nv.reservedSmem.cap,@object
	.size		.nv.reservedSmem.cap,0x4
